//
// Generated by NVIDIA NVVM Compiler
//
// Compiler Build ID: CL-36424714
// Cuda compilation tools, release 13.0, V13.0.88
// Based on NVVM 20.0.0
//

.version 9.0
.target sm_100
.address_size 64

	// .globl	_Z11init_kernelIbEvPT_S0_i

.visible .entry _Z11init_kernelIbEvPT_S0_i(
	.param .u64 .ptr .align 1 _Z11init_kernelIbEvPT_S0_i_param_0,
	.param .u8 _Z11init_kernelIbEvPT_S0_i_param_1,
	.param .u32 _Z11init_kernelIbEvPT_S0_i_param_2
)
{
	.reg .pred 	%p<2>;
	.reg .b16 	%rs<2>;
	.reg .b32 	%r<6>;
	.reg .b64 	%rd<5>;

	ld.param.u64 	%rd1, [_Z11init_kernelIbEvPT_S0_i_param_0];
	ld.param.s8 	%rs1, [_Z11init_kernelIbEvPT_S0_i_param_1];
	ld.param.u32 	%r2, [_Z11init_kernelIbEvPT_S0_i_param_2];
	mov.u32 	%r3, %ntid.x;
	mov.u32 	%r4, %ctaid.x;
	mov.u32 	%r5, %tid.x;
	mad.lo.s32 	%r1, %r3, %r4, %r5;
	setp.ge.u32 	%p1, %r1, %r2;
	@%p1 bra 	$L__BB0_2;
	cvta.to.global.u64 	%rd2, %rd1;
	cvt.u64.u32 	%rd3, %r1;
	add.s64 	%rd4, %rd2, %rd3;
	st.global.u8 	[%rd4], %rs1;
$L__BB0_2:
	ret;

}
	// .globl	_Z11init_kernelIiEvPT_S0_i
.visible .entry _Z11init_kernelIiEvPT_S0_i(
	.param .u64 .ptr .align 1 _Z11init_kernelIiEvPT_S0_i_param_0,
	.param .u32 _Z11init_kernelIiEvPT_S0_i_param_1,
	.param .u32 _Z11init_kernelIiEvPT_S0_i_param_2
)
{
	.reg .pred 	%p<2>;
	.reg .b32 	%r<7>;
	.reg .b64 	%rd<5>;

	ld.param.u64 	%rd1, [_Z11init_kernelIiEvPT_S0_i_param_0];
	ld.param.u32 	%r2, [_Z11init_kernelIiEvPT_S0_i_param_1];
	ld.param.u32 	%r3, [_Z11init_kernelIiEvPT_S0_i_param_2];
	mov.u32 	%r4, %ntid.x;
	mov.u32 	%r5, %ctaid.x;
	mov.u32 	%r6, %tid.x;
	mad.lo.s32 	%r1, %r4, %r5, %r6;
	setp.ge.u32 	%p1, %r1, %r3;
	@%p1 bra 	$L__BB1_2;
	cvta.to.global.u64 	%rd2, %rd1;
	mul.wide.u32 	%rd3, %r1, 4;
	add.s64 	%rd4, %rd2, %rd3;
	st.global.u32 	[%rd4], %r2;
$L__BB1_2:
	ret;

}
	// .globl	_Z4copyIiEvPT_S1_i
.visible .entry _Z4copyIiEvPT_S1_i(
	.param .u64 .ptr .align 1 _Z4copyIiEvPT_S1_i_param_0,
	.param .u64 .ptr .align 1 _Z4copyIiEvPT_S1_i_param_1,
	.param .u32 _Z4copyIiEvPT_S1_i_param_2
)
{
	.reg .pred 	%p<2>;
	.reg .b32 	%r<7>;
	.reg .b64 	%rd<8>;

	ld.param.u64 	%rd1, [_Z4copyIiEvPT_S1_i_param_0];
	ld.param.u64 	%rd2, [_Z4copyIiEvPT_S1_i_param_1];
	ld.param.u32 	%r2, [_Z4copyIiEvPT_S1_i_param_2];
	mov.u32 	%r3, %ntid.x;
	mov.u32 	%r4, %ctaid.x;
	mov.u32 	%r5, %tid.x;
	mad.lo.s32 	%r1, %r3, %r4, %r5;
	setp.ge.u32 	%p1, %r1, %r2;
	@%p1 bra 	$L__BB2_2;
	cvta.to.global.u64 	%rd3, %rd2;
	cvta.to.global.u64 	%rd4, %rd1;
	mul.wide.u32 	%rd5, %r1, 4;
	add.s64 	%rd6, %rd3, %rd5;
	ld.global.u32 	%r6, [%rd6];
	add.s64 	%rd7, %rd4, %rd5;
	st.global.u32 	[%rd7], %r6;
$L__BB2_2:
	ret;

}
	// .globl	_Z11sssp_kernelPiS_S_S_S_S_iPbS0_S0_
.visible .entry _Z11sssp_kernelPiS_S_S_S_S_iPbS0_S0_(
	.param .u64 .ptr .align 1 _Z11sssp_kernelPiS_S_S_S_S_iPbS0_S0__param_0,
	.param .u64 .ptr .align 1 _Z11sssp_kernelPiS_S_S_S_S_iPbS0_S0__param_1,
	.param .u64 .ptr .align 1 _Z11sssp_kernelPiS_S_S_S_S_iPbS0_S0__param_2,
	.param .u64 .ptr .align 1 _Z11sssp_kernelPiS_S_S_S_S_iPbS0_S0__param_3,
	.param .u64 .ptr .align 1 _Z11sssp_kernelPiS_S_S_S_S_iPbS0_S0__param_4,
	.param .u64 .ptr .align 1 _Z11sssp_kernelPiS_S_S_S_S_iPbS0_S0__param_5,
	.param .u32 _Z11sssp_kernelPiS_S_S_S_S_iPbS0_S0__param_6,
	.param .u64 .ptr .align 1 _Z11sssp_kernelPiS_S_S_S_S_iPbS0_S0__param_7,
	.param .u64 .ptr .align 1 _Z11sssp_kernelPiS_S_S_S_S_iPbS0_S0__param_8,
	.param .u64 .ptr .align 1 _Z11sssp_kernelPiS_S_S_S_S_iPbS0_S0__param_9
)
{
	.reg .pred 	%p<8>;
	.reg .b16 	%rs<4>;
	.reg .b32 	%r<19>;
	.reg .b64 	%rd<36>;

	ld.param.u64 	%rd11, [_Z11sssp_kernelPiS_S_S_S_S_iPbS0_S0__param_0];
	ld.param.u64 	%rd12, [_Z11sssp_kernelPiS_S_S_S_S_iPbS0_S0__param_1];
	ld.param.u64 	%rd13, [_Z11sssp_kernelPiS_S_S_S_S_iPbS0_S0__param_2];
	ld.param.u64 	%rd19, [_Z11sssp_kernelPiS_S_S_S_S_iPbS0_S0__param_3];
	ld.param.u64 	%rd14, [_Z11sssp_kernelPiS_S_S_S_S_iPbS0_S0__param_4];
	ld.param.u64 	%rd15, [_Z11sssp_kernelPiS_S_S_S_S_iPbS0_S0__param_5];
	ld.param.u32 	%r8, [_Z11sssp_kernelPiS_S_S_S_S_iPbS0_S0__param_6];
	ld.param.u64 	%rd16, [_Z11sssp_kernelPiS_S_S_S_S_iPbS0_S0__param_7];
	ld.param.u64 	%rd17, [_Z11sssp_kernelPiS_S_S_S_S_iPbS0_S0__param_8];
	ld.param.u64 	%rd18, [_Z11sssp_kernelPiS_S_S_S_S_iPbS0_S0__param_9];
	cvta.to.global.u64 	%rd1, %rd19;
	mov.u32 	%r9, %ntid.x;
	mov.u32 	%r10, %ctaid.x;
	mov.u32 	%r11, %tid.x;
	mad.lo.s32 	%r1, %r9, %r10, %r11;
	setp.ge.u32 	%p1, %r1, %r8;
	@%p1 bra 	$L__BB3_10;
	cvta.to.global.u64 	%rd20, %rd16;
	cvt.u64.u32 	%rd21, %r1;
	add.s64 	%rd22, %rd20, %rd21;
	ld.global.u8 	%rs1, [%rd22];
	setp.ne.s16 	%p2, %rs1, 1;
	@%p2 bra 	$L__BB3_10;
	mul.wide.u32 	%rd23, %r1, 4;
	add.s64 	%rd24, %rd1, %rd23;
	ld.global.u32 	%r2, [%rd24];
	setp.eq.s32 	%p3, %r2, 2147483647;
	@%p3 bra 	$L__BB3_10;
	cvta.to.global.u64 	%rd25, %rd11;
	add.s64 	%rd2, %rd25, %rd23;
	ld.global.u32 	%r18, [%rd2];
	ld.global.u32 	%r12, [%rd2+4];
	setp.ge.s32 	%p4, %r18, %r12;
	@%p4 bra 	$L__BB3_10;
	cvta.to.global.u64 	%rd3, %rd12;
	cvta.to.global.u64 	%rd4, %rd13;
	cvta.to.global.u64 	%rd5, %rd15;
	cvta.to.global.u64 	%rd6, %rd14;
	cvta.to.global.u64 	%rd7, %rd17;
	cvta.to.global.u64 	%rd8, %rd18;
$L__BB3_5:
	mul.wide.s32 	%rd27, %r18, 4;
	add.s64 	%rd28, %rd3, %rd27;
	ld.global.u32 	%r5, [%rd28];
	add.s64 	%rd29, %rd4, %rd27;
	ld.global.u32 	%r13, [%rd29];
	add.s32 	%r6, %r13, %r2;
	mul.wide.s32 	%rd30, %r5, 4;
	add.s64 	%rd9, %rd5, %rd30;
$L__BB3_6:
	atom.relaxed.global.cas.b32 	%r14, [%rd9], 0, 1;
	setp.ne.s32 	%p5, %r14, 0;
	@%p5 bra 	$L__BB3_6;
	add.s64 	%rd10, %rd1, %rd30;
	ld.global.u32 	%r15, [%rd10];
	setp.ge.s32 	%p6, %r6, %r15;
	@%p6 bra 	$L__BB3_9;
	cvt.s64.s32 	%rd32, %r5;
	st.global.u32 	[%rd10], %r6;
	add.s64 	%rd34, %rd6, %rd30;
	st.global.u32 	[%rd34], %r1;
	add.s64 	%rd35, %rd7, %rd32;
	mov.b16 	%rs2, 1;
	st.global.u8 	[%rd35], %rs2;
	mov.b16 	%rs3, 0;
	st.global.u8 	[%rd8], %rs3;
$L__BB3_9:
	atom.global.exch.b32 	%r16, [%rd9], 0;
	add.s32 	%r18, %r18, 1;
	ld.global.u32 	%r17, [%rd2+4];
	setp.lt.s32 	%p7, %r18, %r17;
	@%p7 bra 	$L__BB3_5;
$L__BB3_10:
	ret;

}
	// .globl	_Z12delete_edgesiPiS_P10updateInfoPbS_S_S_S_S_S_S_S_S_S_S_S_
.visible .entry _Z12delete_edgesiPiS_P10updateInfoPbS_S_S_S_S_S_S_S_S_S_S_S_(
	.param .u32 _Z12delete_edgesiPiS_P10updateInfoPbS_S_S_S_S_S_S_S_S_S_S_S__param_0,
	.param .u64 .ptr .align 1 _Z12delete_edgesiPiS_P10updateInfoPbS_S_S_S_S_S_S_S_S_S_S_S__param_1,
	.param .u64 .ptr .align 1 _Z12delete_edgesiPiS_P10updateInfoPbS_S_S_S_S_S_S_S_S_S_S_S__param_2,
	.param .u64 .ptr .align 1 _Z12delete_edgesiPiS_P10updateInfoPbS_S_S_S_S_S_S_S_S_S_S_S__param_3,
	.param .u64 .ptr .align 1 _Z12delete_edgesiPiS_P10updateInfoPbS_S_S_S_S_S_S_S_S_S_S_S__param_4,
	.param .u64 .ptr .align 1 _Z12delete_edgesiPiS_P10updateInfoPbS_S_S_S_S_S_S_S_S_S_S_S__param_5,
	.param .u64 .ptr .align 1 _Z12delete_edgesiPiS_P10updateInfoPbS_S_S_S_S_S_S_S_S_S_S_S__param_6,
	.param .u64 .ptr .align 1 _Z12delete_edgesiPiS_P10updateInfoPbS_S_S_S_S_S_S_S_S_S_S_S__param_7,
	.param .u64 .ptr .align 1 _Z12delete_edgesiPiS_P10updateInfoPbS_S_S_S_S_S_S_S_S_S_S_S__param_8,
	.param .u64 .ptr .align 1 _Z12delete_edgesiPiS_P10updateInfoPbS_S_S_S_S_S_S_S_S_S_S_S__param_9,
	.param .u64 .ptr .align 1 _Z12delete_edgesiPiS_P10updateInfoPbS_S_S_S_S_S_S_S_S_S_S_S__param_10,
	.param .u64 .ptr .align 1 _Z12delete_edgesiPiS_P10updateInfoPbS_S_S_S_S_S_S_S_S_S_S_S__param_11,
	.param .u64 .ptr .align 1 _Z12delete_edgesiPiS_P10updateInfoPbS_S_S_S_S_S_S_S_S_S_S_S__param_12,
	.param .u64 .ptr .align 1 _Z12delete_edgesiPiS_P10updateInfoPbS_S_S_S_S_S_S_S_S_S_S_S__param_13,
	.param .u64 .ptr .align 1 _Z12delete_edgesiPiS_P10updateInfoPbS_S_S_S_S_S_S_S_S_S_S_S__param_14,
	.param .u64 .ptr .align 1 _Z12delete_edgesiPiS_P10updateInfoPbS_S_S_S_S_S_S_S_S_S_S_S__param_15,
	.param .u64 .ptr .align 1 _Z12delete_edgesiPiS_P10updateInfoPbS_S_S_S_S_S_S_S_S_S_S_S__param_16
)
{
	.reg .pred 	%p<18>;
	.reg .b16 	%rs<3>;
	.reg .b32 	%r<39>;
	.reg .b64 	%rd<63>;

	ld.param.u32 	%r20, [_Z12delete_edgesiPiS_P10updateInfoPbS_S_S_S_S_S_S_S_S_S_S_S__param_0];
	ld.param.u64 	%rd6, [_Z12delete_edgesiPiS_P10updateInfoPbS_S_S_S_S_S_S_S_S_S_S_S__param_2];
	ld.param.u64 	%rd7, [_Z12delete_edgesiPiS_P10updateInfoPbS_S_S_S_S_S_S_S_S_S_S_S__param_3];
	ld.param.u64 	%rd9, [_Z12delete_edgesiPiS_P10updateInfoPbS_S_S_S_S_S_S_S_S_S_S_S__param_5];
	ld.param.u64 	%rd11, [_Z12delete_edgesiPiS_P10updateInfoPbS_S_S_S_S_S_S_S_S_S_S_S__param_7];
	ld.param.u64 	%rd12, [_Z12delete_edgesiPiS_P10updateInfoPbS_S_S_S_S_S_S_S_S_S_S_S__param_8];
	ld.param.u64 	%rd13, [_Z12delete_edgesiPiS_P10updateInfoPbS_S_S_S_S_S_S_S_S_S_S_S__param_9];
	ld.param.u64 	%rd14, [_Z12delete_edgesiPiS_P10updateInfoPbS_S_S_S_S_S_S_S_S_S_S_S__param_10];
	ld.param.u64 	%rd15, [_Z12delete_edgesiPiS_P10updateInfoPbS_S_S_S_S_S_S_S_S_S_S_S__param_11];
	ld.param.u64 	%rd16, [_Z12delete_edgesiPiS_P10updateInfoPbS_S_S_S_S_S_S_S_S_S_S_S__param_12];
	ld.param.u64 	%rd17, [_Z12delete_edgesiPiS_P10updateInfoPbS_S_S_S_S_S_S_S_S_S_S_S__param_13];
	ld.param.u64 	%rd18, [_Z12delete_edgesiPiS_P10updateInfoPbS_S_S_S_S_S_S_S_S_S_S_S__param_14];
	ld.param.u64 	%rd19, [_Z12delete_edgesiPiS_P10updateInfoPbS_S_S_S_S_S_S_S_S_S_S_S__param_15];
	ld.param.u64 	%rd20, [_Z12delete_edgesiPiS_P10updateInfoPbS_S_S_S_S_S_S_S_S_S_S_S__param_16];
	mov.u32 	%r21, %ntid.x;
	mov.u32 	%r22, %ctaid.x;
	mov.u32 	%r23, %tid.x;
	mad.lo.s32 	%r1, %r21, %r22, %r23;
	setp.ge.u32 	%p1, %r1, %r20;
	@%p1 bra 	$L__BB4_24;
	cvta.to.global.u64 	%rd21, %rd7;
	mul.wide.u32 	%rd22, %r1, 16;
	add.s64 	%rd1, %rd21, %rd22;
	ld.global.u8 	%rs1, [%rd1];
	setp.ne.s16 	%p2, %rs1, 100;
	@%p2 bra 	$L__BB4_24;
	ld.global.u32 	%r24, [%rd1+4];
	ld.global.u32 	%r3, [%rd1+8];
	cvta.to.global.u64 	%rd23, %rd6;
	mul.wide.s32 	%rd24, %r3, 4;
	add.s64 	%rd25, %rd23, %rd24;
	ld.global.u32 	%r25, [%rd25];
	setp.lt.s32 	%p3, %r25, 0;
	setp.ne.s32 	%p4, %r25, %r24;
	or.pred  	%p5, %p3, %p4;
	@%p5 bra 	$L__BB4_4;
	ld.param.u64 	%rd61, [_Z12delete_edgesiPiS_P10updateInfoPbS_S_S_S_S_S_S_S_S_S_S_S__param_4];
	cvt.s64.s32 	%rd26, %r3;
	cvta.to.global.u64 	%rd27, %rd61;
	add.s64 	%rd28, %rd27, %rd26;
	mov.b16 	%rs2, 1;
	st.global.u8 	[%rd28], %rs2;
$L__BB4_4:
	cvta.to.global.u64 	%rd29, %rd9;
	mul.wide.s32 	%rd30, %r24, 4;
	add.s64 	%rd31, %rd29, %rd30;
	ld.global.u32 	%r35, [%rd31];
	ld.global.u32 	%r5, [%rd31+4];
	setp.ge.s32 	%p6, %r35, %r5;
	@%p6 bra 	$L__BB4_9;
	ld.param.u64 	%rd62, [_Z12delete_edgesiPiS_P10updateInfoPbS_S_S_S_S_S_S_S_S_S_S_S__param_6];
	cvta.to.global.u64 	%rd2, %rd62;
	bra.uni 	$L__BB4_7;
$L__BB4_6:
	add.s32 	%r35, %r35, 1;
	setp.ge.s32 	%p8, %r35, %r5;
	@%p8 bra 	$L__BB4_9;
$L__BB4_7:
	mul.wide.s32 	%rd32, %r35, 4;
	add.s64 	%rd33, %rd2, %rd32;
	ld.global.u32 	%r27, [%rd33];
	setp.ne.s32 	%p7, %r27, %r3;
	@%p7 bra 	$L__BB4_6;
	cvta.to.global.u64 	%rd34, %rd11;
	add.s64 	%rd36, %rd34, %rd32;
	mov.b32 	%r28, 2147483647;
	st.global.u32 	[%rd36], %r28;
$L__BB4_9:
	cvta.to.global.u64 	%rd37, %rd12;
	add.s64 	%rd39, %rd37, %rd24;
	ld.global.u32 	%r36, [%rd39];
	ld.global.u32 	%r9, [%rd39+4];
	setp.ge.s32 	%p9, %r36, %r9;
	@%p9 bra 	$L__BB4_14;
	cvta.to.global.u64 	%rd3, %rd13;
	bra.uni 	$L__BB4_12;
$L__BB4_11:
	add.s32 	%r36, %r36, 1;
	setp.ge.s32 	%p11, %r36, %r9;
	@%p11 bra 	$L__BB4_14;
$L__BB4_12:
	mul.wide.s32 	%rd40, %r36, 4;
	add.s64 	%rd41, %rd3, %rd40;
	ld.global.u32 	%r29, [%rd41];
	setp.ne.s32 	%p10, %r29, %r24;
	@%p10 bra 	$L__BB4_11;
	cvta.to.global.u64 	%rd42, %rd14;
	add.s64 	%rd44, %rd42, %rd40;
	mov.b32 	%r30, 2147483647;
	st.global.u32 	[%rd44], %r30;
$L__BB4_14:
	cvta.to.global.u64 	%rd45, %rd15;
	mul.wide.s32 	%rd46, %r24, 4;
	add.s64 	%rd47, %rd45, %rd46;
	ld.global.u32 	%r37, [%rd47];
	ld.global.u32 	%r13, [%rd47+4];
	setp.ge.s32 	%p12, %r37, %r13;
	@%p12 bra 	$L__BB4_19;
	cvta.to.global.u64 	%rd4, %rd16;
	bra.uni 	$L__BB4_17;
$L__BB4_16:
	add.s32 	%r37, %r37, 1;
	setp.ge.s32 	%p14, %r37, %r13;
	@%p14 bra 	$L__BB4_19;
$L__BB4_17:
	mul.wide.s32 	%rd48, %r37, 4;
	add.s64 	%rd49, %rd4, %rd48;
	ld.global.u32 	%r31, [%rd49];
	setp.ne.s32 	%p13, %r31, %r3;
	@%p13 bra 	$L__BB4_16;
	cvta.to.global.u64 	%rd50, %rd17;
	add.s64 	%rd52, %rd50, %rd48;
	mov.b32 	%r32, 2147483647;
	st.global.u32 	[%rd52], %r32;
$L__BB4_19:
	cvta.to.global.u64 	%rd53, %rd18;
	add.s64 	%rd55, %rd53, %rd24;
	ld.global.u32 	%r38, [%rd55];
	ld.global.u32 	%r17, [%rd55+4];
	setp.ge.s32 	%p15, %r38, %r17;
	@%p15 bra 	$L__BB4_24;
	cvta.to.global.u64 	%rd5, %rd19;
	bra.uni 	$L__BB4_22;
$L__BB4_21:
	add.s32 	%r38, %r38, 1;
	setp.ge.s32 	%p17, %r38, %r17;
	@%p17 bra 	$L__BB4_24;
$L__BB4_22:
	mul.wide.s32 	%rd56, %r38, 4;
	add.s64 	%rd57, %rd5, %rd56;
	ld.global.u32 	%r33, [%rd57];
	setp.ne.s32 	%p16, %r33, %r24;
	@%p16 bra 	$L__BB4_21;
	cvta.to.global.u64 	%rd58, %rd20;
	add.s64 	%rd60, %rd58, %rd56;
	mov.b32 	%r34, 2147483647;
	st.global.u32 	[%rd60], %r34;
$L__BB4_24:
	ret;

}
	// .globl	_Z16mark_descendantsPiS_PbiS0_
.visible .entry _Z16mark_descendantsPiS_PbiS0_(
	.param .u64 .ptr .align 1 _Z16mark_descendantsPiS_PbiS0__param_0,
	.param .u64 .ptr .align 1 _Z16mark_descendantsPiS_PbiS0__param_1,
	.param .u64 .ptr .align 1 _Z16mark_descendantsPiS_PbiS0__param_2,
	.param .u32 _Z16mark_descendantsPiS_PbiS0__param_3,
	.param .u64 .ptr .align 1 _Z16mark_descendantsPiS_PbiS0__param_4
)
{
	.reg .pred 	%p<5>;
	.reg .b16 	%rs<5>;
	.reg .b32 	%r<7>;
	.reg .b64 	%rd<13>;

	ld.param.u64 	%rd3, [_Z16mark_descendantsPiS_PbiS0__param_1];
	ld.param.u64 	%rd5, [_Z16mark_descendantsPiS_PbiS0__param_2];
	ld.param.u32 	%r3, [_Z16mark_descendantsPiS_PbiS0__param_3];
	ld.param.u64 	%rd4, [_Z16mark_descendantsPiS_PbiS0__param_4];
	cvta.to.global.u64 	%rd1, %rd5;
	mov.u32 	%r4, %ntid.x;
	mov.u32 	%r5, %ctaid.x;
	mov.u32 	%r6, %tid.x;
	mad.lo.s32 	%r1, %r4, %r5, %r6;
	setp.ge.u32 	%p1, %r1, %r3;
	@%p1 bra 	$L__BB5_5;
	cvt.u64.u32 	%rd6, %r1;
	add.s64 	%rd2, %rd1, %rd6;
	ld.global.u8 	%rs1, [%rd2];
	setp.ne.s16 	%p2, %rs1, 0;
	@%p2 bra 	$L__BB5_5;
	cvta.to.global.u64 	%rd7, %rd3;
	mul.wide.u32 	%rd8, %r1, 4;
	add.s64 	%rd9, %rd7, %rd8;
	ld.global.u32 	%r2, [%rd9];
	setp.lt.s32 	%p3, %r2, 0;
	@%p3 bra 	$L__BB5_5;
	cvt.u64.u32 	%rd10, %r2;
	add.s64 	%rd11, %rd1, %rd10;
	ld.global.u8 	%rs2, [%rd11];
	setp.ne.s16 	%p4, %rs2, 1;
	@%p4 bra 	$L__BB5_5;
	mov.b16 	%rs3, 1;
	st.global.u8 	[%rd2], %rs3;
	cvta.to.global.u64 	%rd12, %rd4;
	mov.b16 	%rs4, 0;
	st.global.u8 	[%rd12], %rs4;
$L__BB5_5:
	ret;

}
	// .globl	_Z18mark_not_reachablePiS_iPb
.visible .entry _Z18mark_not_reachablePiS_iPb(
	.param .u64 .ptr .align 1 _Z18mark_not_reachablePiS_iPb_param_0,
	.param .u64 .ptr .align 1 _Z18mark_not_reachablePiS_iPb_param_1,
	.param .u32 _Z18mark_not_reachablePiS_iPb_param_2,
	.param .u64 .ptr .align 1 _Z18mark_not_reachablePiS_iPb_param_3
)
{
	.reg .pred 	%p<3>;
	.reg .b16 	%rs<2>;
	.reg .b32 	%r<8>;
	.reg .b64 	%rd<12>;

	ld.param.u64 	%rd1, [_Z18mark_not_reachablePiS_iPb_param_0];
	ld.param.u64 	%rd2, [_Z18mark_not_reachablePiS_iPb_param_1];
	ld.param.u32 	%r2, [_Z18mark_not_reachablePiS_iPb_param_2];
	ld.param.u64 	%rd3, [_Z18mark_not_reachablePiS_iPb_param_3];
	mov.u32 	%r3, %ntid.x;
	mov.u32 	%r4, %ctaid.x;
	mov.u32 	%r5, %tid.x;
	mad.lo.s32 	%r1, %r3, %r4, %r5;
	setp.ge.u32 	%p1, %r1, %r2;
	@%p1 bra 	$L__BB6_3;
	cvta.to.global.u64 	%rd4, %rd3;
	cvt.u64.u32 	%rd5, %r1;
	add.s64 	%rd6, %rd4, %rd5;
	ld.global.u8 	%rs1, [%rd6];
	setp.ne.s16 	%p2, %rs1, 1;
	@%p2 bra 	$L__BB6_3;
	cvta.to.global.u64 	%rd7, %rd1;
	mul.wide.u32 	%rd8, %r1, 4;
	add.s64 	%rd9, %rd7, %rd8;
	mov.b32 	%r6, 2147483647;
	st.global.u32 	[%rd9], %r6;
	cvta.to.global.u64 	%rd10, %rd2;
	add.s64 	%rd11, %rd10, %rd8;
	mov.b32 	%r7, -1;
	st.global.u32 	[%rd11], %r7;
$L__BB6_3:
	ret;

}
	// .globl	_Z16fetch_and_updatePiS_S_S_S_S_S_S_iPbS0_
.visible .entry _Z16fetch_and_updatePiS_S_S_S_S_S_S_iPbS0_(
	.param .u64 .ptr .align 1 _Z16fetch_and_updatePiS_S_S_S_S_S_S_iPbS0__param_0,
	.param .u64 .ptr .align 1 _Z16fetch_and_updatePiS_S_S_S_S_S_S_iPbS0__param_1,
	.param .u64 .ptr .align 1 _Z16fetch_and_updatePiS_S_S_S_S_S_S_iPbS0__param_2,
	.param .u64 .ptr .align 1 _Z16fetch_and_updatePiS_S_S_S_S_S_S_iPbS0__param_3,
	.param .u64 .ptr .align 1 _Z16fetch_and_updatePiS_S_S_S_S_S_S_iPbS0__param_4,
	.param .u64 .ptr .align 1 _Z16fetch_and_updatePiS_S_S_S_S_S_S_iPbS0__param_5,
	.param .u64 .ptr .align 1 _Z16fetch_and_updatePiS_S_S_S_S_S_S_iPbS0__param_6,
	.param .u64 .ptr .align 1 _Z16fetch_and_updatePiS_S_S_S_S_S_S_iPbS0__param_7,
	.param .u32 _Z16fetch_and_updatePiS_S_S_S_S_S_S_iPbS0__param_8,
	.param .u64 .ptr .align 1 _Z16fetch_and_updatePiS_S_S_S_S_S_S_iPbS0__param_9,
	.param .u64 .ptr .align 1 _Z16fetch_and_updatePiS_S_S_S_S_S_S_iPbS0__param_10
)
{
	.reg .pred 	%p<13>;
	.reg .b16 	%rs<4>;
	.reg .b32 	%r<36>;
	.reg .b64 	%rd<41>;

	ld.param.u64 	%rd11, [_Z16fetch_and_updatePiS_S_S_S_S_S_S_iPbS0__param_0];
	ld.param.u64 	%rd12, [_Z16fetch_and_updatePiS_S_S_S_S_S_S_iPbS0__param_1];
	ld.param.u64 	%rd13, [_Z16fetch_and_updatePiS_S_S_S_S_S_S_iPbS0__param_2];
	ld.param.u64 	%rd14, [_Z16fetch_and_updatePiS_S_S_S_S_S_S_iPbS0__param_3];
	ld.param.u64 	%rd15, [_Z16fetch_and_updatePiS_S_S_S_S_S_S_iPbS0__param_4];
	ld.param.u64 	%rd16, [_Z16fetch_and_updatePiS_S_S_S_S_S_S_iPbS0__param_5];
	ld.param.u64 	%rd19, [_Z16fetch_and_updatePiS_S_S_S_S_S_S_iPbS0__param_6];
	ld.param.u64 	%rd17, [_Z16fetch_and_updatePiS_S_S_S_S_S_S_iPbS0__param_7];
	ld.param.u32 	%r24, [_Z16fetch_and_updatePiS_S_S_S_S_S_S_iPbS0__param_8];
	ld.param.u64 	%rd18, [_Z16fetch_and_updatePiS_S_S_S_S_S_S_iPbS0__param_9];
	ld.param.u64 	%rd20, [_Z16fetch_and_updatePiS_S_S_S_S_S_S_iPbS0__param_10];
	cvta.to.global.u64 	%rd1, %rd20;
	cvta.to.global.u64 	%rd2, %rd19;
	mov.u32 	%r25, %ntid.x;
	mov.u32 	%r26, %ctaid.x;
	mov.u32 	%r27, %tid.x;
	mad.lo.s32 	%r1, %r25, %r26, %r27;
	setp.ge.u32 	%p1, %r1, %r24;
	@%p1 bra 	$L__BB7_16;
	cvta.to.global.u64 	%rd21, %rd18;
	cvt.u64.u32 	%rd22, %r1;
	add.s64 	%rd23, %rd21, %rd22;
	ld.global.u8 	%rs1, [%rd23];
	setp.ne.s16 	%p2, %rs1, 1;
	@%p2 bra 	$L__BB7_16;
	cvta.to.global.u64 	%rd24, %rd11;
	mul.wide.u32 	%rd25, %r1, 4;
	add.s64 	%rd3, %rd24, %rd25;
	ld.global.u32 	%r31, [%rd3];
	ld.global.u32 	%r32, [%rd3+4];
	setp.ge.s32 	%p3, %r31, %r32;
	add.s64 	%rd4, %rd2, %rd25;
	cvta.to.global.u64 	%rd26, %rd17;
	add.s64 	%rd5, %rd26, %rd25;
	@%p3 bra 	$L__BB7_9;
	cvta.to.global.u64 	%rd6, %rd12;
	cvta.to.global.u64 	%rd7, %rd13;
$L__BB7_4:
	mul.wide.s32 	%rd27, %r31, 4;
	add.s64 	%rd28, %rd6, %rd27;
	ld.global.u32 	%r6, [%rd28];
	mul.wide.s32 	%rd29, %r6, 4;
	add.s64 	%rd30, %rd2, %rd29;
	ld.global.u32 	%r7, [%rd30];
	setp.eq.s32 	%p4, %r7, 2147483647;
	@%p4 bra 	$L__BB7_8;
	add.s64 	%rd32, %rd7, %rd27;
	ld.global.u32 	%r8, [%rd32];
	setp.eq.s32 	%p5, %r8, 2147483647;
	@%p5 bra 	$L__BB7_8;
	ld.global.u32 	%r28, [%rd4];
	add.s32 	%r9, %r8, %r7;
	setp.le.s32 	%p6, %r28, %r9;
	@%p6 bra 	$L__BB7_8;
	st.global.u32 	[%rd4], %r9;
	st.global.u32 	[%rd5], %r6;
	mov.b16 	%rs2, 0;
	st.global.u8 	[%rd1], %rs2;
	ld.global.u32 	%r32, [%rd3+4];
$L__BB7_8:
	add.s32 	%r31, %r31, 1;
	setp.lt.s32 	%p7, %r31, %r32;
	@%p7 bra 	$L__BB7_4;
$L__BB7_9:
	cvta.to.global.u64 	%rd33, %rd14;
	add.s64 	%rd8, %rd33, %rd25;
	ld.global.u32 	%r34, [%rd8];
	ld.global.u32 	%r35, [%rd8+4];
	setp.ge.s32 	%p8, %r34, %r35;
	@%p8 bra 	$L__BB7_16;
	cvta.to.global.u64 	%rd9, %rd15;
	cvta.to.global.u64 	%rd10, %rd16;
$L__BB7_11:
	mul.wide.s32 	%rd35, %r34, 4;
	add.s64 	%rd36, %rd9, %rd35;
	ld.global.u32 	%r17, [%rd36];
	mul.wide.s32 	%rd37, %r17, 4;
	add.s64 	%rd38, %rd2, %rd37;
	ld.global.u32 	%r18, [%rd38];
	setp.eq.s32 	%p9, %r18, 2147483647;
	@%p9 bra 	$L__BB7_15;
	add.s64 	%rd40, %rd10, %rd35;
	ld.global.u32 	%r19, [%rd40];
	setp.eq.s32 	%p10, %r19, 2147483647;
	@%p10 bra 	$L__BB7_15;
	ld.global.u32 	%r29, [%rd4];
	add.s32 	%r20, %r19, %r18;
	setp.le.s32 	%p11, %r29, %r20;
	@%p11 bra 	$L__BB7_15;
	st.global.u32 	[%rd4], %r20;
	st.global.u32 	[%rd5], %r17;
	mov.b16 	%rs3, 0;
	st.global.u8 	[%rd1], %rs3;
	ld.global.u32 	%r35, [%rd8+4];
$L__BB7_15:
	add.s32 	%r34, %r34, 1;
	setp.lt.s32 	%p12, %r34, %r35;
	@%p12 bra 	$L__BB7_11;
$L__BB7_16:
	ret;

}
	// .globl	_Z13add_edges_csriPiS_P10updateInfoPbS_S_S_S_S_S_S_S_
.visible .entry _Z13add_edges_csriPiS_P10updateInfoPbS_S_S_S_S_S_S_S_(
	.param .u32 _Z13add_edges_csriPiS_P10updateInfoPbS_S_S_S_S_S_S_S__param_0,
	.param .u64 .ptr .align 1 _Z13add_edges_csriPiS_P10updateInfoPbS_S_S_S_S_S_S_S__param_1,
	.param .u64 .ptr .align 1 _Z13add_edges_csriPiS_P10updateInfoPbS_S_S_S_S_S_S_S__param_2,
	.param .u64 .ptr .align 1 _Z13add_edges_csriPiS_P10updateInfoPbS_S_S_S_S_S_S_S__param_3,
	.param .u64 .ptr .align 1 _Z13add_edges_csriPiS_P10updateInfoPbS_S_S_S_S_S_S_S__param_4,
	.param .u64 .ptr .align 1 _Z13add_edges_csriPiS_P10updateInfoPbS_S_S_S_S_S_S_S__param_5,
	.param .u64 .ptr .align 1 _Z13add_edges_csriPiS_P10updateInfoPbS_S_S_S_S_S_S_S__param_6,
	.param .u64 .ptr .align 1 _Z13add_edges_csriPiS_P10updateInfoPbS_S_S_S_S_S_S_S__param_7,
	.param .u64 .ptr .align 1 _Z13add_edges_csriPiS_P10updateInfoPbS_S_S_S_S_S_S_S__param_8,
	.param .u64 .ptr .align 1 _Z13add_edges_csriPiS_P10updateInfoPbS_S_S_S_S_S_S_S__param_9,
	.param .u64 .ptr .align 1 _Z13add_edges_csriPiS_P10updateInfoPbS_S_S_S_S_S_S_S__param_10,
	.param .u64 .ptr .align 1 _Z13add_edges_csriPiS_P10updateInfoPbS_S_S_S_S_S_S_S__param_11,
	.param .u64 .ptr .align 1 _Z13add_edges_csriPiS_P10updateInfoPbS_S_S_S_S_S_S_S__param_12
)
{
	.reg .pred 	%p<16>;
	.reg .b16 	%rs<6>;
	.reg .b32 	%r<54>;
	.reg .b64 	%rd<47>;

	ld.param.u32 	%r28, [_Z13add_edges_csriPiS_P10updateInfoPbS_S_S_S_S_S_S_S__param_0];
	ld.param.u64 	%rd19, [_Z13add_edges_csriPiS_P10updateInfoPbS_S_S_S_S_S_S_S__param_1];
	ld.param.u64 	%rd9, [_Z13add_edges_csriPiS_P10updateInfoPbS_S_S_S_S_S_S_S__param_3];
	ld.param.u64 	%rd10, [_Z13add_edges_csriPiS_P10updateInfoPbS_S_S_S_S_S_S_S__param_4];
	ld.param.u64 	%rd11, [_Z13add_edges_csriPiS_P10updateInfoPbS_S_S_S_S_S_S_S__param_5];
	ld.param.u64 	%rd12, [_Z13add_edges_csriPiS_P10updateInfoPbS_S_S_S_S_S_S_S__param_6];
	ld.param.u64 	%rd13, [_Z13add_edges_csriPiS_P10updateInfoPbS_S_S_S_S_S_S_S__param_7];
	ld.param.u64 	%rd14, [_Z13add_edges_csriPiS_P10updateInfoPbS_S_S_S_S_S_S_S__param_8];
	ld.param.u64 	%rd15, [_Z13add_edges_csriPiS_P10updateInfoPbS_S_S_S_S_S_S_S__param_9];
	ld.param.u64 	%rd16, [_Z13add_edges_csriPiS_P10updateInfoPbS_S_S_S_S_S_S_S__param_10];
	ld.param.u64 	%rd17, [_Z13add_edges_csriPiS_P10updateInfoPbS_S_S_S_S_S_S_S__param_11];
	ld.param.u64 	%rd18, [_Z13add_edges_csriPiS_P10updateInfoPbS_S_S_S_S_S_S_S__param_12];
	cvta.to.global.u64 	%rd1, %rd19;
	mov.u32 	%r29, %ntid.x;
	mov.u32 	%r30, %ctaid.x;
	mov.u32 	%r31, %tid.x;
	mad.lo.s32 	%r1, %r29, %r30, %r31;
	setp.ge.u32 	%p1, %r1, %r28;
	@%p1 bra 	$L__BB8_21;
	cvta.to.global.u64 	%rd20, %rd9;
	mul.wide.u32 	%rd21, %r1, 16;
	add.s64 	%rd2, %rd20, %rd21;
	ld.global.u8 	%rs1, [%rd2];
	setp.ne.s16 	%p2, %rs1, 97;
	@%p2 bra 	$L__BB8_21;
	ld.global.u32 	%r2, [%rd2+4];
	ld.global.u32 	%r3, [%rd2+8];
	ld.global.u32 	%r4, [%rd2+12];
	mul.wide.s32 	%rd22, %r2, 4;
	add.s64 	%rd23, %rd1, %rd22;
	ld.global.u32 	%r5, [%rd23];
	setp.eq.s32 	%p3, %r5, 2147483647;
	@%p3 bra 	$L__BB8_5;
	add.s32 	%r32, %r5, %r4;
	mul.wide.s32 	%rd24, %r3, 4;
	add.s64 	%rd25, %rd1, %rd24;
	ld.global.u32 	%r33, [%rd25];
	setp.gt.s32 	%p4, %r32, %r33;
	@%p4 bra 	$L__BB8_5;
	cvt.s64.s32 	%rd26, %r2;
	cvta.to.global.u64 	%rd27, %rd10;
	add.s64 	%rd28, %rd27, %rd26;
	mov.b16 	%rs2, 1;
	st.global.u8 	[%rd28], %rs2;
$L__BB8_5:
	cvta.to.global.u64 	%rd29, %rd11;
	add.s64 	%rd3, %rd29, %rd22;
	ld.global.u32 	%r43, [%rd3];
	ld.global.u32 	%r45, [%rd3+4];
	setp.ge.s32 	%p5, %r43, %r45;
	mov.b32 	%r47, 0;
	@%p5 bra 	$L__BB8_11;
	cvta.to.global.u64 	%rd4, %rd13;
	mov.b32 	%r47, 0;
$L__BB8_7:
	mul.wide.s32 	%rd31, %r43, 4;
	add.s64 	%rd5, %rd4, %rd31;
	ld.global.u32 	%r36, [%rd5];
	setp.ne.s32 	%p6, %r36, 2147483647;
	@%p6 bra 	$L__BB8_10;
	atom.relaxed.global.cas.b32 	%r47, [%rd5], 2147483647, %r4;
	setp.eq.s32 	%p7, %r47, 2147483647;
	@%p7 bra 	$L__BB8_22;
	ld.global.u32 	%r45, [%rd3+4];
$L__BB8_10:
	add.s32 	%r43, %r43, 1;
	setp.lt.s32 	%p8, %r43, %r45;
	@%p8 bra 	$L__BB8_7;
$L__BB8_11:
	cvta.to.global.u64 	%rd35, %rd14;
	mul.wide.s32 	%rd36, %r3, 4;
	add.s64 	%rd6, %rd35, %rd36;
	ld.global.u32 	%r49, [%rd6];
	ld.global.u32 	%r51, [%rd6+4];
	setp.ge.s32 	%p9, %r49, %r51;
	mov.b32 	%r53, 0;
	@%p9 bra 	$L__BB8_17;
	cvta.to.global.u64 	%rd7, %rd16;
	mov.b32 	%r53, 0;
$L__BB8_13:
	mul.wide.s32 	%rd37, %r49, 4;
	add.s64 	%rd8, %rd7, %rd37;
	ld.global.u32 	%r39, [%rd8];
	setp.ne.s32 	%p10, %r39, 2147483647;
	@%p10 bra 	$L__BB8_16;
	atom.relaxed.global.cas.b32 	%r53, [%rd8], 2147483647, %r4;
	setp.eq.s32 	%p11, %r53, 2147483647;
	@%p11 bra 	$L__BB8_23;
	ld.global.u32 	%r51, [%rd6+4];
$L__BB8_16:
	add.s32 	%r49, %r49, 1;
	setp.lt.s32 	%p12, %r49, %r51;
	@%p12 bra 	$L__BB8_13;
$L__BB8_17:
	setp.eq.s32 	%p14, %r47, 2147483647;
	@%p14 bra 	$L__BB8_19;
	cvta.to.global.u64 	%rd41, %rd17;
	add.s64 	%rd43, %rd41, %rd22;
	atom.global.add.u32 	%r40, [%rd43+4], 1;
$L__BB8_19:
	setp.eq.s32 	%p15, %r53, 2147483647;
	@%p15 bra 	$L__BB8_21;
	cvta.to.global.u64 	%rd44, %rd18;
	add.s64 	%rd46, %rd44, %rd36;
	atom.global.add.u32 	%r41, [%rd46+4], 1;
$L__BB8_21:
	ret;
$L__BB8_22:
	mov.b16 	%rs3, 120;
	st.global.u8 	[%rd2], %rs3;
	cvta.to.global.u64 	%rd32, %rd12;
	add.s64 	%rd34, %rd32, %rd31;
	st.global.u32 	[%rd34], %r3;
	bra.uni 	$L__BB8_11;
$L__BB8_23:
	ld.global.u8 	%rs4, [%rd2];
	setp.eq.s16 	%p13, %rs4, 97;
	selp.b16 	%rs5, 121, 122, %p13;
	st.global.u8 	[%rd2], %rs5;
	cvta.to.global.u64 	%rd38, %rd15;
	add.s64 	%rd40, %rd38, %rd37;
	st.global.u32 	[%rd40], %r2;
	bra.uni 	$L__BB8_17;

}
	// .globl	_Z20add_diff_edge_countsiPiS_S_S_S_S_S_S_
.visible .entry _Z20add_diff_edge_countsiPiS_S_S_S_S_S_S_(
	.param .u32 _Z20add_diff_edge_countsiPiS_S_S_S_S_S_S__param_0,
	.param .u64 .ptr .align 1 _Z20add_diff_edge_countsiPiS_S_S_S_S_S_S__param_1,
	.param .u64 .ptr .align 1 _Z20add_diff_edge_countsiPiS_S_S_S_S_S_S__param_2,
	.param .u64 .ptr .align 1 _Z20add_diff_edge_countsiPiS_S_S_S_S_S_S__param_3,
	.param .u64 .ptr .align 1 _Z20add_diff_edge_countsiPiS_S_S_S_S_S_S__param_4,
	.param .u64 .ptr .align 1 _Z20add_diff_edge_countsiPiS_S_S_S_S_S_S__param_5,
	.param .u64 .ptr .align 1 _Z20add_diff_edge_countsiPiS_S_S_S_S_S_S__param_6,
	.param .u64 .ptr .align 1 _Z20add_diff_edge_countsiPiS_S_S_S_S_S_S__param_7,
	.param .u64 .ptr .align 1 _Z20add_diff_edge_countsiPiS_S_S_S_S_S_S__param_8
)
{
	.reg .pred 	%p<8>;
	.reg .b32 	%r<32>;
	.reg .b64 	%rd<25>;

	ld.param.u32 	%r16, [_Z20add_diff_edge_countsiPiS_S_S_S_S_S_S__param_0];
	ld.param.u64 	%rd7, [_Z20add_diff_edge_countsiPiS_S_S_S_S_S_S__param_1];
	ld.param.u64 	%rd8, [_Z20add_diff_edge_countsiPiS_S_S_S_S_S_S__param_3];
	ld.param.u64 	%rd9, [_Z20add_diff_edge_countsiPiS_S_S_S_S_S_S__param_4];
	ld.param.u64 	%rd10, [_Z20add_diff_edge_countsiPiS_S_S_S_S_S_S__param_6];
	ld.param.u64 	%rd11, [_Z20add_diff_edge_countsiPiS_S_S_S_S_S_S__param_7];
	ld.param.u64 	%rd12, [_Z20add_diff_edge_countsiPiS_S_S_S_S_S_S__param_8];
	mov.u32 	%r17, %ntid.x;
	mov.u32 	%r18, %ctaid.x;
	mov.u32 	%r19, %tid.x;
	mad.lo.s32 	%r1, %r17, %r18, %r19;
	setp.ge.u32 	%p1, %r1, %r16;
	@%p1 bra 	$L__BB9_11;
	cvta.to.global.u64 	%rd13, %rd7;
	mul.wide.u32 	%rd14, %r1, 4;
	add.s64 	%rd1, %rd13, %rd14;
	ld.global.u32 	%r27, [%rd1];
	ld.global.u32 	%r28, [%rd1+4];
	setp.ge.s32 	%p2, %r27, %r28;
	@%p2 bra 	$L__BB9_6;
	cvta.to.global.u64 	%rd15, %rd11;
	add.s64 	%rd2, %rd15, %rd14;
	cvta.to.global.u64 	%rd3, %rd8;
$L__BB9_3:
	mul.wide.s32 	%rd17, %r27, 4;
	add.s64 	%rd18, %rd3, %rd17;
	ld.global.u32 	%r20, [%rd18];
	setp.eq.s32 	%p3, %r20, 2147483647;
	@%p3 bra 	$L__BB9_5;
	ld.global.u32 	%r21, [%rd2+4];
	add.s32 	%r22, %r21, 1;
	st.global.u32 	[%rd2+4], %r22;
	ld.global.u32 	%r28, [%rd1+4];
$L__BB9_5:
	add.s32 	%r27, %r27, 1;
	setp.lt.s32 	%p4, %r27, %r28;
	@%p4 bra 	$L__BB9_3;
$L__BB9_6:
	cvta.to.global.u64 	%rd19, %rd9;
	add.s64 	%rd4, %rd19, %rd14;
	ld.global.u32 	%r30, [%rd4];
	ld.global.u32 	%r31, [%rd4+4];
	setp.ge.s32 	%p5, %r30, %r31;
	@%p5 bra 	$L__BB9_11;
	cvta.to.global.u64 	%rd21, %rd12;
	add.s64 	%rd5, %rd21, %rd14;
	cvta.to.global.u64 	%rd6, %rd10;
$L__BB9_8:
	mul.wide.s32 	%rd23, %r30, 4;
	add.s64 	%rd24, %rd6, %rd23;
	ld.global.u32 	%r23, [%rd24];
	setp.eq.s32 	%p6, %r23, 2147483647;
	@%p6 bra 	$L__BB9_10;
	ld.global.u32 	%r24, [%rd5+4];
	add.s32 	%r25, %r24, 1;
	st.global.u32 	[%rd5+4], %r25;
	ld.global.u32 	%r31, [%rd4+4];
$L__BB9_10:
	add.s32 	%r30, %r30, 1;
	setp.lt.s32 	%p7, %r30, %r31;
	@%p7 bra 	$L__BB9_8;
$L__BB9_11:
	ret;

}
	// .globl	_Z10prefix_sumiiPiS_S_S_
.visible .entry _Z10prefix_sumiiPiS_S_S_(
	.param .u32 _Z10prefix_sumiiPiS_S_S__param_0,
	.param .u32 _Z10prefix_sumiiPiS_S_S__param_1,
	.param .u64 .ptr .align 1 _Z10prefix_sumiiPiS_S_S__param_2,
	.param .u64 .ptr .align 1 _Z10prefix_sumiiPiS_S_S__param_3,
	.param .u64 .ptr .align 1 _Z10prefix_sumiiPiS_S_S__param_4,
	.param .u64 .ptr .align 1 _Z10prefix_sumiiPiS_S_S__param_5
)
{
	.reg .pred 	%p<4>;
	.reg .b32 	%r<14>;
	.reg .b64 	%rd<15>;

	ld.param.u32 	%r3, [_Z10prefix_sumiiPiS_S_S__param_0];
	ld.param.u32 	%r2, [_Z10prefix_sumiiPiS_S_S__param_1];
	ld.param.u64 	%rd1, [_Z10prefix_sumiiPiS_S_S__param_2];
	ld.param.u64 	%rd2, [_Z10prefix_sumiiPiS_S_S__param_3];
	ld.param.u64 	%rd3, [_Z10prefix_sumiiPiS_S_S__param_4];
	ld.param.u64 	%rd4, [_Z10prefix_sumiiPiS_S_S__param_5];
	mov.u32 	%r4, %ntid.x;
	mov.u32 	%r5, %ctaid.x;
	mov.u32 	%r6, %tid.x;
	mad.lo.s32 	%r1, %r4, %r5, %r6;
	setp.gt.u32 	%p1, %r1, %r3;
	setp.lt.u32 	%p2, %r1, %r2;
	or.pred  	%p3, %p1, %p2;
	@%p3 bra 	$L__BB10_2;
	cvta.to.global.u64 	%rd5, %rd3;
	cvta.to.global.u64 	%rd6, %rd1;
	cvta.to.global.u64 	%rd7, %rd4;
	cvta.to.global.u64 	%rd8, %rd2;
	sub.s32 	%r7, %r1, %r2;
	mul.wide.u32 	%rd9, %r7, 4;
	add.s64 	%rd10, %rd5, %rd9;
	ld.global.u32 	%r8, [%rd10];
	mul.wide.u32 	%rd11, %r1, 4;
	add.s64 	%rd12, %rd6, %rd11;
	ld.global.u32 	%r9, [%rd12];
	add.s32 	%r10, %r9, %r8;
	st.global.u32 	[%rd12], %r10;
	add.s64 	%rd13, %rd7, %rd9;
	ld.global.u32 	%r11, [%rd13];
	add.s64 	%rd14, %rd8, %rd11;
	ld.global.u32 	%r12, [%rd14];
	add.s32 	%r13, %r12, %r11;
	st.global.u32 	[%rd14], %r13;
$L__BB10_2:
	ret;

}
	// .globl	_Z18copy_edges_diffcsriPiS_S_S_S_S_S_S_S_S_S_S_
.visible .entry _Z18copy_edges_diffcsriPiS_S_S_S_S_S_S_S_S_S_S_(
	.param .u32 _Z18copy_edges_diffcsriPiS_S_S_S_S_S_S_S_S_S_S__param_0,
	.param .u64 .ptr .align 1 _Z18copy_edges_diffcsriPiS_S_S_S_S_S_S_S_S_S_S__param_1,
	.param .u64 .ptr .align 1 _Z18copy_edges_diffcsriPiS_S_S_S_S_S_S_S_S_S_S__param_2,
	.param .u64 .ptr .align 1 _Z18copy_edges_diffcsriPiS_S_S_S_S_S_S_S_S_S_S__param_3,
	.param .u64 .ptr .align 1 _Z18copy_edges_diffcsriPiS_S_S_S_S_S_S_S_S_S_S__param_4,
	.param .u64 .ptr .align 1 _Z18copy_edges_diffcsriPiS_S_S_S_S_S_S_S_S_S_S__param_5,
	.param .u64 .ptr .align 1 _Z18copy_edges_diffcsriPiS_S_S_S_S_S_S_S_S_S_S__param_6,
	.param .u64 .ptr .align 1 _Z18copy_edges_diffcsriPiS_S_S_S_S_S_S_S_S_S_S__param_7,
	.param .u64 .ptr .align 1 _Z18copy_edges_diffcsriPiS_S_S_S_S_S_S_S_S_S_S__param_8,
	.param .u64 .ptr .align 1 _Z18copy_edges_diffcsriPiS_S_S_S_S_S_S_S_S_S_S__param_9,
	.param .u64 .ptr .align 1 _Z18copy_edges_diffcsriPiS_S_S_S_S_S_S_S_S_S_S__param_10,
	.param .u64 .ptr .align 1 _Z18copy_edges_diffcsriPiS_S_S_S_S_S_S_S_S_S_S__param_11,
	.param .u64 .ptr .align 1 _Z18copy_edges_diffcsriPiS_S_S_S_S_S_S_S_S_S_S__param_12
)
{
	.reg .pred 	%p<8>;
	.reg .b32 	%r<44>;
	.reg .b64 	%rd<46>;

	ld.param.u32 	%r24, [_Z18copy_edges_diffcsriPiS_S_S_S_S_S_S_S_S_S_S__param_0];
	ld.param.u64 	%rd15, [_Z18copy_edges_diffcsriPiS_S_S_S_S_S_S_S_S_S_S__param_1];
	ld.param.u64 	%rd17, [_Z18copy_edges_diffcsriPiS_S_S_S_S_S_S_S_S_S_S__param_3];
	ld.param.u64 	%rd18, [_Z18copy_edges_diffcsriPiS_S_S_S_S_S_S_S_S_S_S__param_4];
	ld.param.u64 	%rd19, [_Z18copy_edges_diffcsriPiS_S_S_S_S_S_S_S_S_S_S__param_5];
	ld.param.u64 	%rd20, [_Z18copy_edges_diffcsriPiS_S_S_S_S_S_S_S_S_S_S__param_6];
	ld.param.u64 	%rd21, [_Z18copy_edges_diffcsriPiS_S_S_S_S_S_S_S_S_S_S__param_7];
	ld.param.u64 	%rd22, [_Z18copy_edges_diffcsriPiS_S_S_S_S_S_S_S_S_S_S__param_8];
	ld.param.u64 	%rd23, [_Z18copy_edges_diffcsriPiS_S_S_S_S_S_S_S_S_S_S__param_9];
	ld.param.u64 	%rd24, [_Z18copy_edges_diffcsriPiS_S_S_S_S_S_S_S_S_S_S__param_10];
	ld.param.u64 	%rd25, [_Z18copy_edges_diffcsriPiS_S_S_S_S_S_S_S_S_S_S__param_11];
	ld.param.u64 	%rd26, [_Z18copy_edges_diffcsriPiS_S_S_S_S_S_S_S_S_S_S__param_12];
	mov.u32 	%r25, %ntid.x;
	mov.u32 	%r26, %ctaid.x;
	mov.u32 	%r27, %tid.x;
	mad.lo.s32 	%r1, %r25, %r26, %r27;
	setp.ge.u32 	%p1, %r1, %r24;
	@%p1 bra 	$L__BB11_11;
	cvta.to.global.u64 	%rd27, %rd15;
	cvta.to.global.u64 	%rd28, %rd21;
	mul.wide.u32 	%rd29, %r1, 4;
	add.s64 	%rd1, %rd28, %rd29;
	add.s64 	%rd2, %rd27, %rd29;
	ld.global.u32 	%r35, [%rd2];
	ld.global.u32 	%r37, [%rd2+4];
	setp.ge.s32 	%p2, %r35, %r37;
	@%p2 bra 	$L__BB11_6;
	ld.param.u64 	%rd45, [_Z18copy_edges_diffcsriPiS_S_S_S_S_S_S_S_S_S_S__param_2];
	ld.global.u32 	%r38, [%rd1];
	cvta.to.global.u64 	%rd3, %rd17;
	cvta.to.global.u64 	%rd4, %rd45;
	cvta.to.global.u64 	%rd5, %rd22;
	cvta.to.global.u64 	%rd6, %rd23;
$L__BB11_3:
	mul.wide.s32 	%rd30, %r35, 4;
	add.s64 	%rd7, %rd3, %rd30;
	ld.global.u32 	%r28, [%rd7];
	setp.eq.s32 	%p3, %r28, 2147483647;
	@%p3 bra 	$L__BB11_5;
	mul.wide.s32 	%rd31, %r35, 4;
	add.s64 	%rd32, %rd4, %rd31;
	ld.global.u32 	%r29, [%rd32];
	mul.wide.s32 	%rd33, %r38, 4;
	add.s64 	%rd34, %rd5, %rd33;
	st.global.u32 	[%rd34], %r29;
	ld.global.u32 	%r30, [%rd7];
	add.s64 	%rd35, %rd6, %rd33;
	st.global.u32 	[%rd35], %r30;
	add.s32 	%r38, %r38, 1;
	ld.global.u32 	%r37, [%rd2+4];
$L__BB11_5:
	add.s32 	%r35, %r35, 1;
	setp.lt.s32 	%p4, %r35, %r37;
	@%p4 bra 	$L__BB11_3;
$L__BB11_6:
	cvta.to.global.u64 	%rd36, %rd24;
	mul.wide.u32 	%rd37, %r1, 4;
	add.s64 	%rd8, %rd36, %rd37;
	cvta.to.global.u64 	%rd38, %rd18;
	add.s64 	%rd9, %rd38, %rd37;
	ld.global.u32 	%r40, [%rd9];
	ld.global.u32 	%r42, [%rd9+4];
	setp.ge.s32 	%p5, %r40, %r42;
	@%p5 bra 	$L__BB11_11;
	ld.global.u32 	%r43, [%rd8];
	cvta.to.global.u64 	%rd10, %rd20;
	cvta.to.global.u64 	%rd11, %rd19;
	cvta.to.global.u64 	%rd12, %rd25;
	cvta.to.global.u64 	%rd13, %rd26;
$L__BB11_8:
	mul.wide.s32 	%rd39, %r40, 4;
	add.s64 	%rd14, %rd10, %rd39;
	ld.global.u32 	%r31, [%rd14];
	setp.eq.s32 	%p6, %r31, 2147483647;
	@%p6 bra 	$L__BB11_10;
	add.s64 	%rd41, %rd11, %rd39;
	ld.global.u32 	%r32, [%rd41];
	mul.wide.s32 	%rd42, %r43, 4;
	add.s64 	%rd43, %rd12, %rd42;
	st.global.u32 	[%rd43], %r32;
	ld.global.u32 	%r33, [%rd14];
	add.s64 	%rd44, %rd13, %rd42;
	st.global.u32 	[%rd44], %r33;
	add.s32 	%r43, %r43, 1;
	ld.global.u32 	%r42, [%rd9+4];
$L__BB11_10:
	add.s32 	%r40, %r40, 1;
	setp.lt.s32 	%p7, %r40, %r42;
	@%p7 bra 	$L__BB11_8;
$L__BB11_11:
	ret;

}
	// .globl	_Z17add_edges_diffcsriPiS_P10updateInfoPbS_S_S_S_S_S_
.visible .entry _Z17add_edges_diffcsriPiS_P10updateInfoPbS_S_S_S_S_S_(
	.param .u32 _Z17add_edges_diffcsriPiS_P10updateInfoPbS_S_S_S_S_S__param_0,
	.param .u64 .ptr .align 1 _Z17add_edges_diffcsriPiS_P10updateInfoPbS_S_S_S_S_S__param_1,
	.param .u64 .ptr .align 1 _Z17add_edges_diffcsriPiS_P10updateInfoPbS_S_S_S_S_S__param_2,
	.param .u64 .ptr .align 1 _Z17add_edges_diffcsriPiS_P10updateInfoPbS_S_S_S_S_S__param_3,
	.param .u64 .ptr .align 1 _Z17add_edges_diffcsriPiS_P10updateInfoPbS_S_S_S_S_S__param_4,
	.param .u64 .ptr .align 1 _Z17add_edges_diffcsriPiS_P10updateInfoPbS_S_S_S_S_S__param_5,
	.param .u64 .ptr .align 1 _Z17add_edges_diffcsriPiS_P10updateInfoPbS_S_S_S_S_S__param_6,
	.param .u64 .ptr .align 1 _Z17add_edges_diffcsriPiS_P10updateInfoPbS_S_S_S_S_S__param_7,
	.param .u64 .ptr .align 1 _Z17add_edges_diffcsriPiS_P10updateInfoPbS_S_S_S_S_S__param_8,
	.param .u64 .ptr .align 1 _Z17add_edges_diffcsriPiS_P10updateInfoPbS_S_S_S_S_S__param_9,
	.param .u64 .ptr .align 1 _Z17add_edges_diffcsriPiS_P10updateInfoPbS_S_S_S_S_S__param_10
)
{
	.reg .pred 	%p<18>;
	.reg .b16 	%rs<9>;
	.reg .b32 	%r<37>;
	.reg .b64 	%rd<43>;

	ld.param.u32 	%r20, [_Z17add_edges_diffcsriPiS_P10updateInfoPbS_S_S_S_S_S__param_0];
	ld.param.u64 	%rd17, [_Z17add_edges_diffcsriPiS_P10updateInfoPbS_S_S_S_S_S__param_1];
	ld.param.u64 	%rd9, [_Z17add_edges_diffcsriPiS_P10updateInfoPbS_S_S_S_S_S__param_3];
	ld.param.u64 	%rd10, [_Z17add_edges_diffcsriPiS_P10updateInfoPbS_S_S_S_S_S__param_4];
	ld.param.u64 	%rd11, [_Z17add_edges_diffcsriPiS_P10updateInfoPbS_S_S_S_S_S__param_5];
	ld.param.u64 	%rd12, [_Z17add_edges_diffcsriPiS_P10updateInfoPbS_S_S_S_S_S__param_6];
	ld.param.u64 	%rd13, [_Z17add_edges_diffcsriPiS_P10updateInfoPbS_S_S_S_S_S__param_7];
	ld.param.u64 	%rd14, [_Z17add_edges_diffcsriPiS_P10updateInfoPbS_S_S_S_S_S__param_8];
	ld.param.u64 	%rd15, [_Z17add_edges_diffcsriPiS_P10updateInfoPbS_S_S_S_S_S__param_9];
	ld.param.u64 	%rd16, [_Z17add_edges_diffcsriPiS_P10updateInfoPbS_S_S_S_S_S__param_10];
	cvta.to.global.u64 	%rd1, %rd17;
	mov.u32 	%r21, %ntid.x;
	mov.u32 	%r22, %ctaid.x;
	mov.u32 	%r23, %tid.x;
	mad.lo.s32 	%r1, %r21, %r22, %r23;
	setp.ge.u32 	%p1, %r1, %r20;
	@%p1 bra 	$L__BB12_22;
	cvta.to.global.u64 	%rd19, %rd9;
	mul.wide.u32 	%rd20, %r1, 16;
	add.s64 	%rd2, %rd19, %rd20;
	ld.global.u8 	%rs8, [%rd2];
	add.s16 	%rs4, %rs8, -97;
	setp.gt.u16 	%p2, %rs4, 24;
	cvt.u64.u16 	%rd18, %rs4;
	@%p2 bra 	$L__BB12_22;
	cvt.u32.u64 	%r24, %rd18;
	mov.b64 	%rd21, 1;
	shl.b64 	%rd22, %rd21, %r24;
	and.b64  	%rd23, %rd22, 25165825;
	setp.ne.s64 	%p3, %rd23, 0;
	@%p3 bra 	$L__BB12_3;
	bra.uni 	$L__BB12_22;
$L__BB12_3:
	ld.global.u32 	%r2, [%rd2+4];
	ld.global.u32 	%r3, [%rd2+8];
	ld.global.u32 	%r4, [%rd2+12];
	mul.wide.s32 	%rd24, %r2, 4;
	add.s64 	%rd25, %rd1, %rd24;
	ld.global.u32 	%r5, [%rd25];
	setp.eq.s32 	%p4, %r5, 2147483647;
	@%p4 bra 	$L__BB12_6;
	add.s32 	%r25, %r5, %r4;
	mul.wide.s32 	%rd26, %r3, 4;
	add.s64 	%rd27, %rd1, %rd26;
	ld.global.u32 	%r26, [%rd27];
	setp.gt.s32 	%p5, %r25, %r26;
	@%p5 bra 	$L__BB12_6;
	cvt.s64.s32 	%rd28, %r2;
	cvta.to.global.u64 	%rd29, %rd10;
	add.s64 	%rd30, %rd29, %rd28;
	mov.b16 	%rs5, 1;
	st.global.u8 	[%rd30], %rs5;
	ld.global.u8 	%rs8, [%rd2];
$L__BB12_6:
	setp.eq.s16 	%p6, %rs8, 121;
	@%p6 bra 	$L__BB12_8;
	setp.ne.s16 	%p7, %rs8, 97;
	@%p7 bra 	$L__BB12_14;
$L__BB12_8:
	cvta.to.global.u64 	%rd31, %rd11;
	add.s64 	%rd3, %rd31, %rd24;
	ld.global.u32 	%r32, [%rd3];
	ld.global.u32 	%r33, [%rd3+4];
	setp.ge.s32 	%p8, %r32, %r33;
	@%p8 bra 	$L__BB12_14;
	cvta.to.global.u64 	%rd4, %rd13;
$L__BB12_10:
	mul.wide.s32 	%rd33, %r32, 4;
	add.s64 	%rd5, %rd4, %rd33;
	ld.global.u32 	%r27, [%rd5];
	setp.ne.s32 	%p9, %r27, 2147483647;
	@%p9 bra 	$L__BB12_13;
	atom.relaxed.global.cas.b32 	%r28, [%rd5], 2147483647, %r4;
	setp.eq.s32 	%p10, %r28, 2147483647;
	@%p10 bra 	$L__BB12_23;
	ld.global.u32 	%r33, [%rd3+4];
$L__BB12_13:
	add.s32 	%r32, %r32, 1;
	setp.lt.s32 	%p11, %r32, %r33;
	@%p11 bra 	$L__BB12_10;
$L__BB12_14:
	ld.global.u8 	%rs7, [%rd2];
	setp.eq.s16 	%p12, %rs7, 120;
	@%p12 bra 	$L__BB12_16;
	setp.ne.s16 	%p13, %rs7, 97;
	@%p13 bra 	$L__BB12_22;
$L__BB12_16:
	cvta.to.global.u64 	%rd37, %rd14;
	mul.wide.s32 	%rd38, %r3, 4;
	add.s64 	%rd6, %rd37, %rd38;
	ld.global.u32 	%r35, [%rd6];
	ld.global.u32 	%r36, [%rd6+4];
	setp.ge.s32 	%p14, %r35, %r36;
	@%p14 bra 	$L__BB12_22;
	cvta.to.global.u64 	%rd7, %rd16;
$L__BB12_18:
	mul.wide.s32 	%rd39, %r35, 4;
	add.s64 	%rd8, %rd7, %rd39;
	ld.global.u32 	%r29, [%rd8];
	setp.ne.s32 	%p15, %r29, 2147483647;
	@%p15 bra 	$L__BB12_21;
	atom.relaxed.global.cas.b32 	%r30, [%rd8], 2147483647, %r4;
	setp.eq.s32 	%p16, %r30, 2147483647;
	@%p16 bra 	$L__BB12_24;
	ld.global.u32 	%r36, [%rd6+4];
$L__BB12_21:
	add.s32 	%r35, %r35, 1;
	setp.lt.s32 	%p17, %r35, %r36;
	@%p17 bra 	$L__BB12_18;
$L__BB12_22:
	ret;
$L__BB12_23:
	cvta.to.global.u64 	%rd34, %rd12;
	add.s64 	%rd36, %rd34, %rd33;
	st.global.u32 	[%rd36], %r3;
	bra.uni 	$L__BB12_14;
$L__BB12_24:
	cvta.to.global.u64 	%rd40, %rd15;
	add.s64 	%rd42, %rd40, %rd39;
	st.global.u32 	[%rd42], %r2;
	bra.uni 	$L__BB12_22;

}
	// .globl	_Z15push_and_updatePiS_S_S_S_S_S_S_S_iPbS0_
.visible .entry _Z15push_and_updatePiS_S_S_S_S_S_S_S_iPbS0_(
	.param .u64 .ptr .align 1 _Z15push_and_updatePiS_S_S_S_S_S_S_S_iPbS0__param_0,
	.param .u64 .ptr .align 1 _Z15push_and_updatePiS_S_S_S_S_S_S_S_iPbS0__param_1,
	.param .u64 .ptr .align 1 _Z15push_and_updatePiS_S_S_S_S_S_S_S_iPbS0__param_2,
	.param .u64 .ptr .align 1 _Z15push_and_updatePiS_S_S_S_S_S_S_S_iPbS0__param_3,
	.param .u64 .ptr .align 1 _Z15push_and_updatePiS_S_S_S_S_S_S_S_iPbS0__param_4,
	.param .u64 .ptr .align 1 _Z15push_and_updatePiS_S_S_S_S_S_S_S_iPbS0__param_5,
	.param .u64 .ptr .align 1 _Z15push_and_updatePiS_S_S_S_S_S_S_S_iPbS0__param_6,
	.param .u64 .ptr .align 1 _Z15push_and_updatePiS_S_S_S_S_S_S_S_iPbS0__param_7,
	.param .u64 .ptr .align 1 _Z15push_and_updatePiS_S_S_S_S_S_S_S_iPbS0__param_8,
	.param .u32 _Z15push_and_updatePiS_S_S_S_S_S_S_S_iPbS0__param_9,
	.param .u64 .ptr .align 1 _Z15push_and_updatePiS_S_S_S_S_S_S_S_iPbS0__param_10,
	.param .u64 .ptr .align 1 _Z15push_and_updatePiS_S_S_S_S_S_S_S_iPbS0__param_11
)
{
	.reg .pred 	%p<14>;
	.reg .b16 	%rs<6>;
	.reg .b32 	%r<39>;
	.reg .b64 	%rd<57>;

	ld.param.u64 	%rd16, [_Z15push_and_updatePiS_S_S_S_S_S_S_S_iPbS0__param_0];
	ld.param.u64 	%rd17, [_Z15push_and_updatePiS_S_S_S_S_S_S_S_iPbS0__param_1];
	ld.param.u64 	%rd18, [_Z15push_and_updatePiS_S_S_S_S_S_S_S_iPbS0__param_2];
	ld.param.u64 	%rd22, [_Z15push_and_updatePiS_S_S_S_S_S_S_S_iPbS0__param_3];
	ld.param.u64 	%rd23, [_Z15push_and_updatePiS_S_S_S_S_S_S_S_iPbS0__param_4];
	ld.param.u64 	%rd21, [_Z15push_and_updatePiS_S_S_S_S_S_S_S_iPbS0__param_7];
	ld.param.u64 	%rd24, [_Z15push_and_updatePiS_S_S_S_S_S_S_S_iPbS0__param_8];
	ld.param.u32 	%r23, [_Z15push_and_updatePiS_S_S_S_S_S_S_S_iPbS0__param_9];
	ld.param.u64 	%rd25, [_Z15push_and_updatePiS_S_S_S_S_S_S_S_iPbS0__param_10];
	ld.param.u64 	%rd26, [_Z15push_and_updatePiS_S_S_S_S_S_S_S_iPbS0__param_11];
	cvta.to.global.u64 	%rd1, %rd26;
	cvta.to.global.u64 	%rd2, %rd23;
	cvta.to.global.u64 	%rd3, %rd24;
	cvta.to.global.u64 	%rd4, %rd22;
	cvta.to.global.u64 	%rd5, %rd25;
	mov.u32 	%r24, %ntid.x;
	mov.u32 	%r25, %ctaid.x;
	mov.u32 	%r26, %tid.x;
	mad.lo.s32 	%r1, %r24, %r25, %r26;
	setp.ge.u32 	%p1, %r1, %r23;
	@%p1 bra 	$L__BB13_21;
	cvt.u64.u32 	%rd27, %r1;
	add.s64 	%rd28, %rd5, %rd27;
	ld.global.u8 	%rs1, [%rd28];
	setp.ne.s16 	%p2, %rs1, 1;
	@%p2 bra 	$L__BB13_21;
	mul.wide.u32 	%rd29, %r1, 4;
	add.s64 	%rd30, %rd4, %rd29;
	ld.global.u32 	%r2, [%rd30];
	setp.eq.s32 	%p3, %r2, 2147483647;
	@%p3 bra 	$L__BB13_21;
	cvta.to.global.u64 	%rd31, %rd16;
	add.s64 	%rd6, %rd31, %rd29;
	ld.global.u32 	%r34, [%rd6];
	ld.global.u32 	%r35, [%rd6+4];
	setp.ge.s32 	%p4, %r34, %r35;
	@%p4 bra 	$L__BB13_12;
	cvta.to.global.u64 	%rd7, %rd18;
	cvta.to.global.u64 	%rd8, %rd17;
$L__BB13_5:
	mul.wide.s32 	%rd33, %r34, 4;
	add.s64 	%rd34, %rd7, %rd33;
	ld.global.u32 	%r7, [%rd34];
	setp.eq.s32 	%p5, %r7, 2147483647;
	@%p5 bra 	$L__BB13_11;
	add.s64 	%rd36, %rd8, %rd33;
	ld.global.u32 	%r8, [%rd36];
	add.s32 	%r9, %r7, %r2;
	mul.wide.s32 	%rd37, %r8, 4;
	add.s64 	%rd9, %rd3, %rd37;
$L__BB13_7:
	atom.relaxed.global.cas.b32 	%r27, [%rd9], 0, 1;
	setp.ne.s32 	%p6, %r27, 0;
	@%p6 bra 	$L__BB13_7;
	mul.wide.s32 	%rd38, %r8, 4;
	add.s64 	%rd10, %rd4, %rd38;
	ld.global.u32 	%r28, [%rd10];
	setp.ge.s32 	%p7, %r9, %r28;
	@%p7 bra 	$L__BB13_10;
	cvt.s64.s32 	%rd39, %r8;
	st.global.u32 	[%rd10], %r9;
	mul.wide.s32 	%rd40, %r8, 4;
	add.s64 	%rd41, %rd2, %rd40;
	st.global.u32 	[%rd41], %r1;
	add.s64 	%rd42, %rd5, %rd39;
	mov.b16 	%rs2, 1;
	st.global.u8 	[%rd42], %rs2;
	mov.b16 	%rs3, 0;
	st.global.u8 	[%rd1], %rs3;
$L__BB13_10:
	atom.global.exch.b32 	%r29, [%rd9], 0;
	ld.global.u32 	%r35, [%rd6+4];
$L__BB13_11:
	add.s32 	%r34, %r34, 1;
	setp.lt.s32 	%p8, %r34, %r35;
	@%p8 bra 	$L__BB13_5;
$L__BB13_12:
	ld.param.u64 	%rd55, [_Z15push_and_updatePiS_S_S_S_S_S_S_S_iPbS0__param_5];
	cvta.to.global.u64 	%rd43, %rd55;
	add.s64 	%rd11, %rd43, %rd29;
	ld.global.u32 	%r37, [%rd11];
	ld.global.u32 	%r38, [%rd11+4];
	setp.ge.s32 	%p9, %r37, %r38;
	@%p9 bra 	$L__BB13_21;
	ld.param.u64 	%rd56, [_Z15push_and_updatePiS_S_S_S_S_S_S_S_iPbS0__param_6];
	cvta.to.global.u64 	%rd12, %rd21;
	cvta.to.global.u64 	%rd13, %rd56;
$L__BB13_14:
	mul.wide.s32 	%rd45, %r37, 4;
	add.s64 	%rd46, %rd12, %rd45;
	ld.global.u32 	%r17, [%rd46];
	setp.eq.s32 	%p10, %r17, 2147483647;
	@%p10 bra 	$L__BB13_20;
	add.s64 	%rd48, %rd13, %rd45;
	ld.global.u32 	%r18, [%rd48];
	add.s32 	%r19, %r17, %r2;
	mul.wide.s32 	%rd49, %r18, 4;
	add.s64 	%rd14, %rd3, %rd49;
$L__BB13_16:
	atom.relaxed.global.cas.b32 	%r30, [%rd14], 0, 1;
	setp.ne.s32 	%p11, %r30, 0;
	@%p11 bra 	$L__BB13_16;
	add.s64 	%rd15, %rd4, %rd49;
	ld.global.u32 	%r31, [%rd15];
	setp.ge.s32 	%p12, %r19, %r31;
	@%p12 bra 	$L__BB13_19;
	cvt.s64.s32 	%rd51, %r18;
	st.global.u32 	[%rd15], %r19;
	add.s64 	%rd53, %rd2, %rd49;
	st.global.u32 	[%rd53], %r1;
	add.s64 	%rd54, %rd5, %rd51;
	mov.b16 	%rs4, 1;
	st.global.u8 	[%rd54], %rs4;
	mov.b16 	%rs5, 0;
	st.global.u8 	[%rd1], %rs5;
$L__BB13_19:
	atom.global.exch.b32 	%r32, [%rd14], 0;
	ld.global.u32 	%r38, [%rd11+4];
$L__BB13_20:
	add.s32 	%r37, %r37, 1;
	setp.lt.s32 	%p13, %r37, %r38;
	@%p13 bra 	$L__BB13_14;
$L__BB13_21:
	ret;

}


// ===== COMPILED SASS (sm_100) =====

	.target	sm_100

	.elftype	@"ET_EXEC"


//--------------------- .note.nv.tkinfo           --------------------------
	.section	.note.nv.tkinfo,"",@"SHT_NOTE"
	.sectionflags	@"SHF_NOTE_NV_TKINFO"
	.tkinfo
        /*0018*/ 	.word	0x00000002
        /*0030*/ 	.string	""
        /*0030*/ 	.string	"ptxas"
        /*0030*/ 	.string	"Cuda compilation tools, release 13.0, V13.0.88"
        /*0030*/ 	.string	"Build cuda_13.0.r13.0/compiler.36424714_0"
        /*0030*/ 	.string	"-arch sm_100 -m 64 "



//--------------------- .note.nv.cuinfo           --------------------------
	.section	.note.nv.cuinfo,"",@"SHT_NOTE"
	.sectionflags	@"SHF_NOTE_NV_CUINFO"
        /*0018*/ 	.short	0x0002
        /*001a*/ 	.short	0x0064
        /*001c*/ 	.short	0x0082
	.zero		2


//--------------------- .nv.info                  --------------------------
	.section	.nv.info,"",@"SHT_CUDA_INFO"
	.align	4


	//----- nvinfo : EIATTR_REGCOUNT
	.align		4
        /*0000*/ 	.byte	0x04, 0x2f
        /*0002*/ 	.short	(.L_1 - .L_0)
	.align		4
.L_0:
        /*0004*/ 	.word	index@(_Z11init_kernelIbEvPT_S0_i)
        /*0008*/ 	.word	0x00000008


	//----- nvinfo : EIATTR_FRAME_SIZE
	.align		4
.L_1:
        /*000c*/ 	.byte	0x04, 0x11
        /*000e*/ 	.short	(.L_3 - .L_2)
	.align		4
.L_2:
        /*0010*/ 	.word	index@(_Z11init_kernelIbEvPT_S0_i)
        /*0014*/ 	.word	0x00000000


	//----- nvinfo : EIATTR_REGCOUNT
	.align		4
.L_3:
        /*0018*/ 	.byte	0x04, 0x2f
        /*001a*/ 	.short	(.L_5 - .L_4)
	.align		4
.L_4:
        /*001c*/ 	.word	index@(_Z11init_kernelIiEvPT_S0_i)
        /*0020*/ 	.word	0x0000000a


	//----- nvinfo : EIATTR_FRAME_SIZE
	.align		4
.L_5:
        /*0024*/ 	.byte	0x04, 0x11
        /*0026*/ 	.short	(.L_7 - .L_6)
	.align		4
.L_6:
        /*0028*/ 	.word	index@(_Z11init_kernelIiEvPT_S0_i)
        /*002c*/ 	.word	0x00000000


	//----- nvinfo : EIATTR_REGCOUNT
	.align		4
.L_7:
        /*0030*/ 	.byte	0x04, 0x2f
        /*0032*/ 	.short	(.L_9 - .L_8)
	.align		4
.L_8:
        /*0034*/ 	.word	index@(_Z4copyIiEvPT_S1_i)
        /*0038*/ 	.word	0x0000000a


	//----- nvinfo : EIATTR_FRAME_SIZE
	.align		4
.L_9:
        /*003c*/ 	.byte	0x04, 0x11
        /*003e*/ 	.short	(.L_11 - .L_10)
	.align		4
.L_10:
        /*0040*/ 	.word	index@(_Z4copyIiEvPT_S1_i)
        /*0044*/ 	.word	0x00000000


	//----- nvinfo : EIATTR_REGCOUNT
	.align		4
.L_11:
        /*0048*/ 	.byte	0x04, 0x2f
        /*004a*/ 	.short	(.L_13 - .L_12)
	.align		4
.L_12:
        /*004c*/ 	.word	index@(_Z11sssp_kernelPiS_S_S_S_S_iPbS0_S0_)
        /*0050*/ 	.word	0x00000016


	//----- nvinfo : EIATTR_FRAME_SIZE
	.align		4
.L_13:
        /*0054*/ 	.byte	0x04, 0x11
        /*0056*/ 	.short	(.L_15 - .L_14)
	.align		4
.L_14:
        /*0058*/ 	.word	index@(_Z11sssp_kernelPiS_S_S_S_S_iPbS0_S0_)
        /*005c*/ 	.word	0x00000000


	//----- nvinfo : EIATTR_REGCOUNT
	.align		4
.L_15:
        /*0060*/ 	.byte	0x04, 0x2f
        /*0062*/ 	.short	(.L_17 - .L_16)
	.align		4
.L_16:
        /*0064*/ 	.word	index@(_Z12delete_edgesiPiS_P10updateInfoPbS_S_S_S_S_S_S_S_S_S_S_S_)
        /*0068*/ 	.word	0x0000000f


	//----- nvinfo : EIATTR_FRAME_SIZE
	.align		4
.L_17:
        /*006c*/ 	.byte	0x04, 0x11
        /*006e*/ 	.short	(.L_19 - .L_18)
	.align		4
.L_18:
        /*0070*/ 	.word	index@(_Z12delete_edgesiPiS_P10updateInfoPbS_S_S_S_S_S_S_S_S_S_S_S_)
        /*0074*/ 	.word	0x00000000


	//----- nvinfo : EIATTR_REGCOUNT
	.align		4
.L_19:
        /*0078*/ 	.byte	0x04, 0x2f
        /*007a*/ 	.short	(.L_21 - .L_20)
	.align		4
.L_20:
        /*007c*/ 	.word	index@(_Z16mark_descendantsPiS_PbiS0_)
        /*0080*/ 	.word	0x0000000a


	//----- nvinfo : EIATTR_FRAME_SIZE
	.align		4
.L_21:
        /*0084*/ 	.byte	0x04, 0x11
        /*0086*/ 	.short	(.L_23 - .L_22)
	.align		4
.L_22:
        /*0088*/ 	.word	index@(_Z16mark_descendantsPiS_PbiS0_)
        /*008c*/ 	.word	0x00000000


	//----- nvinfo : EIATTR_REGCOUNT
	.align		4
.L_23:
        /*0090*/ 	.byte	0x04, 0x2f
        /*0092*/ 	.short	(.L_25 - .L_24)
	.align		4
.L_24:
        /*0094*/ 	.word	index@(_Z18mark_not_reachablePiS_iPb)
        /*0098*/ 	.word	0x0000000c


	//----- nvinfo : EIATTR_FRAME_SIZE
	.align		4
.L_25:
        /*009c*/ 	.byte	0x04, 0x11
        /*009e*/ 	.short	(.L_27 - .L_26)
	.align		4
.L_26:
        /*00a0*/ 	.word	index@(_Z18mark_not_reachablePiS_iPb)
        /*00a4*/ 	.word	0x00000000


	//----- nvinfo : EIATTR_REGCOUNT
	.align		4
.L_27:
        /*00a8*/ 	.byte	0x04, 0x2f
        /*00aa*/ 	.short	(.L_29 - .L_28)
	.align		4
.L_28:
        /*00ac*/ 	.word	index@(_Z16fetch_and_updatePiS_S_S_S_S_S_S_iPbS0_)
        /*00b0*/ 	.word	0x00000018


	//----- nvinfo : EIATTR_FRAME_SIZE
	.align		4
.L_29:
        /*00b4*/ 	.byte	0x04, 0x11
        /*00b6*/ 	.short	(.L_31 - .L_30)
	.align		4
.L_30:
        /*00b8*/ 	.word	index@(_Z16fetch_and_updatePiS_S_S_S_S_S_S_iPbS0_)
        /*00bc*/ 	.word	0x00000000


	//----- nvinfo : EIATTR_REGCOUNT
	.align		4
.L_31:
        /*00c0*/ 	.byte	0x04, 0x2f
        /*00c2*/ 	.short	(.L_33 - .L_32)
	.align		4
.L_32:
        /*00c4*/ 	.word	index@(_Z13add_edges_csriPiS_P10updateInfoPbS_S_S_S_S_S_S_S_)
        /*00c8*/ 	.word	0x00000013


	//----- nvinfo : EIATTR_FRAME_SIZE
	.align		4
.L_33:
        /*00cc*/ 	.byte	0x04, 0x11
        /*00ce*/ 	.short	(.L_35 - .L_34)
	.align		4
.L_34:
        /*00d0*/ 	.word	index@(_Z13add_edges_csriPiS_P10updateInfoPbS_S_S_S_S_S_S_S_)
        /*00d4*/ 	.word	0x00000000


	//----- nvinfo : EIATTR_REGCOUNT
	.align		4
.L_35:
        /*00d8*/ 	.byte	0x04, 0x2f
        /*00da*/ 	.short	(.L_37 - .L_36)
	.align		4
.L_36:
        /*00dc*/ 	.word	index@(_Z20add_diff_edge_countsiPiS_S_S_S_S_S_S_)
        /*00e0*/ 	.word	0x0000000e


	//----- nvinfo : EIATTR_FRAME_SIZE
	.align		4
.L_37:
        /*00e4*/ 	.byte	0x04, 0x11
        /*00e6*/ 	.short	(.L_39 - .L_38)
	.align		4
.L_38:
        /*00e8*/ 	.word	index@(_Z20add_diff_edge_countsiPiS_S_S_S_S_S_S_)
        /*00ec*/ 	.word	0x00000000


	//----- nvinfo : EIATTR_REGCOUNT
	.align		4
.L_39:
        /*00f0*/ 	.byte	0x04, 0x2f
        /*00f2*/ 	.short	(.L_41 - .L_40)
	.align		4
.L_40:
        /*00f4*/ 	.word	index@(_Z10prefix_sumiiPiS_S_S_)
        /*00f8*/ 	.word	0x00000012


	//----- nvinfo : EIATTR_FRAME_SIZE
	.align		4
.L_41:
        /*00fc*/ 	.byte	0x04, 0x11
        /*00fe*/ 	.short	(.L_43 - .L_42)
	.align		4
.L_42:
        /*0100*/ 	.word	index@(_Z10prefix_sumiiPiS_S_S_)
        /*0104*/ 	.word	0x00000000


	//----- nvinfo : EIATTR_REGCOUNT
	.align		4
.L_43:
        /*0108*/ 	.byte	0x04, 0x2f
        /*010a*/ 	.short	(.L_45 - .L_44)
	.align		4
.L_44:
        /*010c*/ 	.word	index@(_Z18copy_edges_diffcsriPiS_S_S_S_S_S_S_S_S_S_S_)
        /*0110*/ 	.word	0x0000001a


	//----- nvinfo : EIATTR_FRAME_SIZE
	.align		4
.L_45:
        /*0114*/ 	.byte	0x04, 0x11
        /*0116*/ 	.short	(.L_47 - .L_46)
	.align		4
.L_46:
        /*0118*/ 	.word	index@(_Z18copy_edges_diffcsriPiS_S_S_S_S_S_S_S_S_S_S_)
        /*011c*/ 	.word	0x00000000


	//----- nvinfo : EIATTR_REGCOUNT
	.align		4
.L_47:
        /*0120*/ 	.byte	0x04, 0x2f
        /*0122*/ 	.short	(.L_49 - .L_48)
	.align		4
.L_48:
        /*0124*/ 	.word	index@(_Z17add_edges_diffcsriPiS_P10updateInfoPbS_S_S_S_S_S_)
        /*0128*/ 	.word	0x00000012


	//----- nvinfo : EIATTR_FRAME_SIZE
	.align		4
.L_49:
        /*012c*/ 	.byte	0x04, 0x11
        /*012e*/ 	.short	(.L_51 - .L_50)
	.align		4
.L_50:
        /*0130*/ 	.word	index@(_Z17add_edges_diffcsriPiS_P10updateInfoPbS_S_S_S_S_S_)
        /*0134*/ 	.word	0x00000000


	//----- nvinfo : EIATTR_REGCOUNT
	.align		4
.L_51:
        /*0138*/ 	.byte	0x04, 0x2f
        /*013a*/ 	.short	(.L_53 - .L_52)
	.align		4
.L_52:
        /*013c*/ 	.word	index@(_Z15push_and_updatePiS_S_S_S_S_S_S_S_iPbS0_)
        /*0140*/ 	.word	0x00000016


	//----- nvinfo : EIATTR_FRAME_SIZE
	.align		4
.L_53:
        /*0144*/ 	.byte	0x04, 0x11
        /*0146*/ 	.short	(.L_55 - .L_54)
	.align		4
.L_54:
        /*0148*/ 	.word	index@(_Z15push_and_updatePiS_S_S_S_S_S_S_S_iPbS0_)
        /*014c*/ 	.word	0x00000000


	//----- nvinfo : EIATTR_MIN_STACK_SIZE
	.align		4
.L_55:
        /*0150*/ 	.byte	0x04, 0x12
        /*0152*/ 	.short	(.L_57 - .L_56)
	.align		4
.L_56:
        /*0154*/ 	.word	index@(_Z15push_and_updatePiS_S_S_S_S_S_S_S_iPbS0_)
        /*0158*/ 	.word	0x00000000


	//----- nvinfo : EIATTR_MIN_STACK_SIZE
	.align		4
.L_57:
        /*015c*/ 	.byte	0x04, 0x12
        /*015e*/ 	.short	(.L_59 - .L_58)
	.align		4
.L_58:
        /*0160*/ 	.word	index@(_Z17add_edges_diffcsriPiS_P10updateInfoPbS_S_S_S_S_S_)
        /*0164*/ 	.word	0x00000000


	//----- nvinfo : EIATTR_MIN_STACK_SIZE
	.align		4
.L_59:
        /*0168*/ 	.byte	0x04, 0x12
        /*016a*/ 	.short	(.L_61 - .L_60)
	.align		4
.L_60:
        /*016c*/ 	.word	index@(_Z18copy_edges_diffcsriPiS_S_S_S_S_S_S_S_S_S_S_)
        /*0170*/ 	.word	0x00000000


	//----- nvinfo : EIATTR_MIN_STACK_SIZE
	.align		4
.L_61:
        /*0174*/ 	.byte	0x04, 0x12
        /*0176*/ 	.short	(.L_63 - .L_62)
	.align		4
.L_62:
        /*0178*/ 	.word	index@(_Z10prefix_sumiiPiS_S_S_)
        /*017c*/ 	.word	0x00000000


	//----- nvinfo : EIATTR_MIN_STACK_SIZE
	.align		4
.L_63:
        /*0180*/ 	.byte	0x04, 0x12
        /*0182*/ 	.short	(.L_65 - .L_64)
	.align		4
.L_64:
        /*0184*/ 	.word	index@(_Z20add_diff_edge_countsiPiS_S_S_S_S_S_S_)
        /*0188*/ 	.word	0x00000000


	//----- nvinfo : EIATTR_MIN_STACK_SIZE
	.align		4
.L_65:
        /*018c*/ 	.byte	0x04, 0x12
        /*018e*/ 	.short	(.L_67 - .L_66)
	.align		4
.L_66:
        /*0190*/ 	.word	index@(_Z13add_edges_csriPiS_P10updateInfoPbS_S_S_S_S_S_S_S_)
        /*0194*/ 	.word	0x00000000


	//----- nvinfo : EIATTR_MIN_STACK_SIZE
	.align		4
.L_67:
        /*0198*/ 	.byte	0x04, 0x12
        /*019a*/ 	.short	(.L_69 - .L_68)
	.align		4
.L_68:
        /*019c*/ 	.word	index@(_Z16fetch_and_updatePiS_S_S_S_S_S_S_iPbS0_)
        /*01a0*/ 	.word	0x00000000


	//----- nvinfo : EIATTR_MIN_STACK_SIZE
	.align		4
.L_69:
        /*01a4*/ 	.byte	0x04, 0x12
        /*01a6*/ 	.short	(.L_71 - .L_70)
	.align		4
.L_70:
        /*01a8*/ 	.word	index@(_Z18mark_not_reachablePiS_iPb)
        /*01ac*/ 	.word	0x00000000


	//----- nvinfo : EIATTR_MIN_STACK_SIZE
	.align		4
.L_71:
        /*01b0*/ 	.byte	0x04, 0x12
        /*01b2*/ 	.short	(.L_73 - .L_72)
	.align		4
.L_72:
        /*01b4*/ 	.word	index@(_Z16mark_descendantsPiS_PbiS0_)
        /*01b8*/ 	.word	0x00000000


	//----- nvinfo : EIATTR_MIN_STACK_SIZE
	.align		4
.L_73:
        /*01bc*/ 	.byte	0x04, 0x12
        /*01be*/ 	.short	(.L_75 - .L_74)
	.align		4
.L_74:
        /*01c0*/ 	.word	index@(_Z12delete_edgesiPiS_P10updateInfoPbS_S_S_S_S_S_S_S_S_S_S_S_)
        /*01c4*/ 	.word	0x00000000


	//----- nvinfo : EIATTR_MIN_STACK_SIZE
	.align		4
.L_75:
        /*01c8*/ 	.byte	0x04, 0x12
        /*01ca*/ 	.short	(.L_77 - .L_76)
	.align		4
.L_76:
        /*01cc*/ 	.word	index@(_Z11sssp_kernelPiS_S_S_S_S_iPbS0_S0_)
        /*01d0*/ 	.word	0x00000000


	//----- nvinfo : EIATTR_MIN_STACK_SIZE
	.align		4
.L_77:
        /*01d4*/ 	.byte	0x04, 0x12
        /*01d6*/ 	.short	(.L_79 - .L_78)
	.align		4
.L_78:
        /*01d8*/ 	.word	index@(_Z4copyIiEvPT_S1_i)
        /*01dc*/ 	.word	0x00000000


	//----- nvinfo : EIATTR_MIN_STACK_SIZE
	.align		4
.L_79:
        /*01e0*/ 	.byte	0x04, 0x12
        /*01e2*/ 	.short	(.L_81 - .L_80)
	.align		4
.L_80:
        /*01e4*/ 	.word	index@(_Z11init_kernelIiEvPT_S0_i)
        /*01e8*/ 	.word	0x00000000


	//----- nvinfo : EIATTR_MIN_STACK_SIZE
	.align		4
.L_81:
        /*01ec*/ 	.byte	0x04, 0x12
        /*01ee*/ 	.short	(.L_83 - .L_82)
	.align		4
.L_82:
        /*01f0*/ 	.word	index@(_Z11init_kernelIbEvPT_S0_i)
        /*01f4*/ 	.word	0x00000000
.L_83:


//--------------------- .nv.compat                --------------------------
	.section	.nv.compat,"",@"SHT_CUDA_COMPAT_INFO"
	.align	4
        /*0000*/ 	.byte	0x02, 0x09, 0x00, 0x00, 0x02, 0x02, 0x01, 0x00, 0x02, 0x05, 0x05, 0x00, 0x03, 0x07, 0x01, 0x01
        /*0010*/ 	.byte	0x02, 0x03, 0x00, 0x00, 0x02, 0x06, 0x01, 0x00, 0x04, 0x0b, 0x08, 0x00, 0x09, 0x00, 0x00, 0x00
        /*0020*/ 	.byte	0x00, 0x00, 0x00, 0x00


//--------------------- .nv.info._Z15push_and_updatePiS_S_S_S_S_S_S_S_iPbS0_ --------------------------
	.section	.nv.info._Z15push_and_updatePiS_S_S_S_S_S_S_S_iPbS0_,"",@"SHT_CUDA_INFO"
	.sectionflags	@""
	.align	4


	//----- nvinfo : EIATTR_CUDA_API_VERSION
	.align		4
        /*0000*/ 	.byte	0x04, 0x37
        /*0002*/ 	.short	(.L_85 - .L_84)
.L_84:
        /*0004*/ 	.word	0x00000082


	//----- nvinfo : EIATTR_KPARAM_INFO
	.align		4
.L_85:
        /*0008*/ 	.byte	0x04, 0x17
        /*000a*/ 	.short	(.L_87 - .L_86)
.L_86:
        /*000c*/ 	.word	0x00000000
        /*0010*/ 	.short	0x000b
        /*0012*/ 	.short	0x0058
        /*0014*/ 	.byte	0x00, 0xf5, 0x21, 0x00


	//----- nvinfo : EIATTR_KPARAM_INFO
	.align		4
.L_87:
        /*0018*/ 	.byte	0x04, 0x17
        /*001a*/ 	.short	(.L_89 - .L_88)
.L_88:
        /*001c*/ 	.word	0x00000000
        /*0020*/ 	.short	0x000a
        /*0022*/ 	.short	0x0050
        /*0024*/ 	.byte	0x00, 0xf5, 0x21, 0x00


	//----- nvinfo : EIATTR_KPARAM_INFO
	.align		4
.L_89:
        /*0028*/ 	.byte	0x04, 0x17
        /*002a*/ 	.short	(.L_91 - .L_90)
.L_90:
        /*002c*/ 	.word	0x00000000
        /*0030*/ 	.short	0x0009
        /*0032*/ 	.short	0x0048
        /*0034*/ 	.byte	0x00, 0xf0, 0x11, 0x00


	//----- nvinfo : EIATTR_KPARAM_INFO
	.align		4
.L_91:
        /*0038*/ 	.byte	0x04, 0x17
        /*003a*/ 	.short	(.L_93 - .L_92)
.L_92:
        /*003c*/ 	.word	0x00000000
        /*0040*/ 	.short	0x0008
        /*0042*/ 	.short	0x0040
        /*0044*/ 	.byte	0x00, 0xf5, 0x21, 0x00


	//----- nvinfo : EIATTR_KPARAM_INFO
	.align		4
.L_93:
        /*0048*/ 	.byte	0x04, 0x17
        /*004a*/ 	.short	(.L_95 - .L_94)
.L_94:
        /*004c*/ 	.word	0x00000000
        /*0050*/ 	.short	0x0007
        /*0052*/ 	.short	0x0038
        /*0054*/ 	.byte	0x00, 0xf5, 0x21, 0x00


	//----- nvinfo : EIATTR_KPARAM_INFO
	.align		4
.L_95:
        /*0058*/ 	.byte	0x04, 0x17
        /*005a*/ 	.short	(.L_97 - .L_96)
.L_96:
        /*005c*/ 	.word	0x00000000
        /*0060*/ 	.short	0x0006
        /*0062*/ 	.short	0x0030
        /*0064*/ 	.byte	0x00, 0xf5, 0x21, 0x00


	//----- nvinfo : EIATTR_KPARAM_INFO
	.align		4
.L_97:
        /*0068*/ 	.byte	0x04, 0x17
        /*006a*/ 	.short	(.L_99 - .L_98)
.L_98:
        /*006c*/ 	.word	0x00000000
        /*0070*/ 	.short	0x0005
        /*0072*/ 	.short	0x0028
        /*0074*/ 	.byte	0x00, 0xf5, 0x21, 0x00


	//----- nvinfo : EIATTR_KPARAM_INFO
	.align		4
.L_99:
        /*0078*/ 	.byte	0x04, 0x17
        /*007a*/ 	.short	(.L_101 - .L_100)
.L_100:
        /*007c*/ 	.word	0x00000000
        /*0080*/ 	.short	0x0004
        /*0082*/ 	.short	0x0020
        /*0084*/ 	.byte	0x00, 0xf5, 0x21, 0x00


	//----- nvinfo : EIATTR_KPARAM_INFO
	.align		4
.L_101:
        /*0088*/ 	.byte	0x04, 0x17
        /*008a*/ 	.short	(.L_103 - .L_102)
.L_102:
        /*008c*/ 	.word	0x00000000
        /*0090*/ 	.short	0x0003
        /*0092*/ 	.short	0x0018
        /*0094*/ 	.byte	0x00, 0xf5, 0x21, 0x00


	//----- nvinfo : EIATTR_KPARAM_INFO
	.align		4
.L_103:
        /*0098*/ 	.byte	0x04, 0x17
        /*009a*/ 	.short	(.L_105 - .L_104)
.L_104:
        /*009c*/ 	.word	0x00000000
        /*00a0*/ 	.short	0x0002
        /*00a2*/ 	.short	0x0010
        /*00a4*/ 	.byte	0x00, 0xf5, 0x21, 0x00


	//----- nvinfo : EIATTR_KPARAM_INFO
	.align		4
.L_105:
        /*00a8*/ 	.byte	0x04, 0x17
        /*00aa*/ 	.short	(.L_107 - .L_106)
.L_106:
        /*00ac*/ 	.word	0x00000000
        /*00b0*/ 	.short	0x0001
        /*00b2*/ 	.short	0x0008
        /*00b4*/ 	.byte	0x00, 0xf5, 0x21, 0x00


	//----- nvinfo : EIATTR_KPARAM_INFO
	.align		4
.L_107:
        /*00b8*/ 	.byte	0x04, 0x17
        /*00ba*/ 	.short	(.L_109 - .L_108)
.L_108:
        /*00bc*/ 	.word	0x00000000
        /*00c0*/ 	.short	0x0000
        /*00c2*/ 	.short	0x0000
        /*00c4*/ 	.byte	0x00, 0xf5, 0x21, 0x00


	//----- nvinfo : EIATTR_SPARSE_MMA_MASK
	.align		4
.L_109:
        /*00c8*/ 	.byte	0x03, 0x50
        /*00ca*/ 	.short	0x0000


	//----- nvinfo : EIATTR_MAXREG_COUNT
	.align		4
        /*00cc*/ 	.byte	0x03, 0x1b
        /*00ce*/ 	.short	0x00ff


	//----- nvinfo : EIATTR_MERCURY_ISA_VERSION
	.align		4
        /*00d0*/ 	.byte	0x03, 0x5f
        /*00d2*/ 	.short	0x0101


	//----- nvinfo : EIATTR_VRC_CTA_INIT_COUNT
	.align		4
        /*00d4*/ 	.byte	0x02, 0x4a
	.zero		1
	.zero		1


	//----- nvinfo : EIATTR_EXIT_INSTR_OFFSETS
	.align		4
        /*00d8*/ 	.byte	0x04, 0x1c
        /*00da*/ 	.short	(.L_111 - .L_110)


	//   ....[0]....
.L_110:
        /*00dc*/ 	.word	0x00000070


	//   ....[1]....
        /*00e0*/ 	.word	0x000000e0


	//   ....[2]....
        /*00e4*/ 	.word	0x00000130


	//   ....[3]....
        /*00e8*/ 	.word	0x000004b0


	//   ....[4]....
        /*00ec*/ 	.word	0x00000760


	//----- nvinfo : EIATTR_CRS_STACK_SIZE
	.align		4
.L_111:
        /*00f0*/ 	.byte	0x04, 0x1e
        /*00f2*/ 	.short	(.L_113 - .L_112)
.L_112:
        /*00f4*/ 	.word	0x00000000


	//----- nvinfo : EIATTR_CBANK_PARAM_SIZE
	.align		4
.L_113:
        /*00f8*/ 	.byte	0x03, 0x19
        /*00fa*/ 	.short	0x0060


	//----- nvinfo : EIATTR_PARAM_CBANK
	.align		4
        /*00fc*/ 	.byte	0x04, 0x0a
        /*00fe*/ 	.short	(.L_115 - .L_114)
	.align		4
.L_114:
        /*0100*/ 	.word	index@(.nv.constant0._Z15push_and_updatePiS_S_S_S_S_S_S_S_iPbS0_)
        /*0104*/ 	.short	0x0380
        /*0106*/ 	.short	0x0060


	//----- nvinfo : EIATTR_SW_WAR
	.align		4
.L_115:
        /*0108*/ 	.byte	0x04, 0x36
        /*010a*/ 	.short	(.L_117 - .L_116)
.L_116:
        /*010c*/ 	.word	0x00000008
.L_117:


//--------------------- .nv.info._Z17add_edges_diffcsriPiS_P10updateInfoPbS_S_S_S_S_S_ --------------------------
	.section	.nv.info._Z17add_edges_diffcsriPiS_P10updateInfoPbS_S_S_S_S_S_,"",@"SHT_CUDA_INFO"
	.sectionflags	@""
	.align	4


	//----- nvinfo : EIATTR_CUDA_API_VERSION
	.align		4
        /*0000*/ 	.byte	0x04, 0x37
        /*0002*/ 	.short	(.L_119 - .L_118)
.L_118:
        /*0004*/ 	.word	0x00000082


	//----- nvinfo : EIATTR_KPARAM_INFO
	.align		4
.L_119:
        /*0008*/ 	.byte	0x04, 0x17
        /*000a*/ 	.short	(.L_121 - .L_120)
.L_120:
        /*000c*/ 	.word	0x00000000
        /*0010*/ 	.short	0x000a
        /*0012*/ 	.short	0x0050
        /*0014*/ 	.byte	0x00, 0xf5, 0x21, 0x00


	//----- nvinfo : EIATTR_KPARAM_INFO
	.align		4
.L_121:
        /*0018*/ 	.byte	0x04, 0x17
        /*001a*/ 	.short	(.L_123 - .L_122)
.L_122:
        /*001c*/ 	.word	0x00000000
        /*0020*/ 	.short	0x0009
        /*0022*/ 	.short	0x0048
        /*0024*/ 	.byte	0x00, 0xf5, 0x21, 0x00


	//----- nvinfo : EIATTR_KPARAM_INFO
	.align		4
.L_123:
        /*0028*/ 	.byte	0x04, 0x17
        /*002a*/ 	.short	(.L_125 - .L_124)
.L_124:
        /*002c*/ 	.word	0x00000000
        /*0030*/ 	.short	0x0008
        /*0032*/ 	.short	0x0040
        /*0034*/ 	.byte	0x00, 0xf5, 0x21, 0x00


	//----- nvinfo : EIATTR_KPARAM_INFO
	.align		4
.L_125:
        /*0038*/ 	.byte	0x04, 0x17
        /*003a*/ 	.short	(.L_127 - .L_126)
.L_126:
        /*003c*/ 	.word	0x00000000
        /*0040*/ 	.short	0x0007
        /*0042*/ 	.short	0x0038
        /*0044*/ 	.byte	0x00, 0xf5, 0x21, 0x00


	//----- nvinfo : EIATTR_KPARAM_INFO
	.align		4
.L_127:
        /*0048*/ 	.byte	0x04, 0x17
        /*004a*/ 	.short	(.L_129 - .L_128)
.L_128:
        /*004c*/ 	.word	0x00000000
        /*0050*/ 	.short	0x0006
        /*0052*/ 	.short	0x0030
        /*0054*/ 	.byte	0x00, 0xf5, 0x21, 0x00


	//----- nvinfo : EIATTR_KPARAM_INFO
	.align		4
.L_129:
        /*0058*/ 	.byte	0x04, 0x17
        /*005a*/ 	.short	(.L_131 - .L_130)
.L_130:
        /*005c*/ 	.word	0x00000000
        /*0060*/ 	.short	0x0005
        /*0062*/ 	.short	0x0028
        /*0064*/ 	.byte	0x00, 0xf5, 0x21, 0x00


	//----- nvinfo : EIATTR_KPARAM_INFO
	.align		4
.L_131:
        /*0068*/ 	.byte	0x04, 0x17
        /*006a*/ 	.short	(.L_133 - .L_132)
.L_132:
        /*006c*/ 	.word	0x00000000
        /*0070*/ 	.short	0x0004
        /*0072*/ 	.short	0x0020
        /*0074*/ 	.byte	0x00, 0xf5, 0x21, 0x00


	//----- nvinfo : EIATTR_KPARAM_INFO
	.align		4
.L_133:
        /*0078*/ 	.byte	0x04, 0x17
        /*007a*/ 	.short	(.L_135 - .L_134)
.L_134:
        /*007c*/ 	.word	0x00000000
        /*0080*/ 	.short	0x0003
        /*0082*/ 	.short	0x0018
        /*0084*/ 	.byte	0x00, 0xf5, 0x21, 0x00


	//----- nvinfo : EIATTR_KPARAM_INFO
	.align		4
.L_135:
        /*0088*/ 	.byte	0x04, 0x17
        /*008a*/ 	.short	(.L_137 - .L_136)
.L_136:
        /*008c*/ 	.word	0x00000000
        /*0090*/ 	.short	0x0002
        /*0092*/ 	.short	0x0010
        /*0094*/ 	.byte	0x00, 0xf5, 0x21, 0x00


	//----- nvinfo : EIATTR_KPARAM_INFO
	.align		4
.L_137:
        /*0098*/ 	.byte	0x04, 0x17
        /*009a*/ 	.short	(.L_139 - .L_138)
.L_138:
        /*009c*/ 	.word	0x00000000
        /*00a0*/ 	.short	0x0001
        /*00a2*/ 	.short	0x0008
        /*00a4*/ 	.byte	0x00, 0xf5, 0x21, 0x00


	//----- nvinfo : EIATTR_KPARAM_INFO
	.align		4
.L_139:
        /*00a8*/ 	.byte	0x04, 0x17
        /*00aa*/ 	.short	(.L_141 - .L_140)
.L_140:
        /*00ac*/ 	.word	0x00000000
        /*00b0*/ 	.short	0x0000
        /*00b2*/ 	.short	0x0000
        /*00b4*/ 	.byte	0x00, 0xf0, 0x11, 0x00


	//----- nvinfo : EIATTR_SPARSE_MMA_MASK
	.align		4
.L_141:
        /*00b8*/ 	.byte	0x03, 0x50
        /*00ba*/ 	.short	0x0000


	//----- nvinfo : EIATTR_MAXREG_COUNT
	.align		4
        /*00bc*/ 	.byte	0x03, 0x1b
        /*00be*/ 	.short	0x00ff


	//----- nvinfo : EIATTR_MERCURY_ISA_VERSION
	.align		4
        /*00c0*/ 	.byte	0x03, 0x5f
        /*00c2*/ 	.short	0x0101


	//----- nvinfo : EIATTR_VRC_CTA_INIT_COUNT
	.align		4
        /*00c4*/ 	.byte	0x02, 0x4a
	.zero		1
	.zero		1


	//----- nvinfo : EIATTR_EXIT_INSTR_OFFSETS
	.align		4
        /*00c8*/ 	.byte	0x04, 0x1c
        /*00ca*/ 	.short	(.L_143 - .L_142)


	//   ....[0]....
.L_142:
        /*00cc*/ 	.word	0x00000070


	//   ....[1]....
        /*00d0*/ 	.word	0x000000f0


	//   ....[2]....
        /*00d4*/ 	.word	0x00000130


	//   ....[3]....
        /*00d8*/ 	.word	0x00000500


	//   ....[4]....
        /*00dc*/ 	.word	0x00000570


	//   ....[5]....
        /*00e0*/ 	.word	0x000006a0


	//   ....[6]....
        /*00e4*/ 	.word	0x000006e0


	//----- nvinfo : EIATTR_CRS_STACK_SIZE
	.align		4
.L_143:
        /*00e8*/ 	.byte	0x04, 0x1e
        /*00ea*/ 	.short	(.L_145 - .L_144)
.L_144:
        /*00ec*/ 	.word	0x00000000


	//----- nvinfo : EIATTR_CBANK_PARAM_SIZE
	.align		4
.L_145:
        /*00f0*/ 	.byte	0x03, 0x19
        /*00f2*/ 	.short	0x0058


	//----- nvinfo : EIATTR_PARAM_CBANK
	.align		4
        /*00f4*/ 	.byte	0x04, 0x0a
        /*00f6*/ 	.short	(.L_147 - .L_146)
	.align		4
.L_146:
        /*00f8*/ 	.word	index@(.nv.constant0._Z17add_edges_diffcsriPiS_P10updateInfoPbS_S_S_S_S_S_)
        /*00fc*/ 	.short	0x0380
        /*00fe*/ 	.short	0x0058


	//----- nvinfo : EIATTR_SW_WAR
	.align		4
.L_147:
        /*0100*/ 	.byte	0x04, 0x36
        /*0102*/ 	.short	(.L_149 - .L_148)
.L_148:
        /*0104*/ 	.word	0x00000008
.L_149:


//--------------------- .nv.info._Z18copy_edges_diffcsriPiS_S_S_S_S_S_S_S_S_S_S_ --------------------------
	.section	.nv.info._Z18copy_edges_diffcsriPiS_S_S_S_S_S_S_S_S_S_S_,"",@"SHT_CUDA_INFO"
	.sectionflags	@""
	.align	4


	//----- nvinfo : EIATTR_CUDA_API_VERSION
	.align		4
        /*0000*/ 	.byte	0x04, 0x37
        /*0002*/ 	.short	(.L_151 - .L_150)
.L_150:
        /*0004*/ 	.word	0x00000082


	//----- nvinfo : EIATTR_KPARAM_INFO
	.align		4
.L_151:
        /*0008*/ 	.byte	0x04, 0x17
        /*000a*/ 	.short	(.L_153 - .L_152)
.L_152:
        /*000c*/ 	.word	0x00000000
        /*0010*/ 	.short	0x000c
        /*0012*/ 	.short	0x0060
        /*0014*/ 	.byte	0x00, 0xf5, 0x21, 0x00


	//----- nvinfo : EIATTR_KPARAM_INFO
	.align		4
.L_153:
        /*0018*/ 	.byte	0x04, 0x17
        /*001a*/ 	.short	(.L_155 - .L_154)
.L_154:
        /*001c*/ 	.word	0x00000000
        /*0020*/ 	.short	0x000b
        /*0022*/ 	.short	0x0058
        /*0024*/ 	.byte	0x00, 0xf5, 0x21, 0x00


	//----- nvinfo : EIATTR_KPARAM_INFO
	.align		4
.L_155:
        /*0028*/ 	.byte	0x04, 0x17
        /*002a*/ 	.short	(.L_157 - .L_156)
.L_156:
        /*002c*/ 	.word	0x00000000
        /*0030*/ 	.short	0x000a
        /*0032*/ 	.short	0x0050
        /*0034*/ 	.byte	0x00, 0xf5, 0x21, 0x00


	//----- nvinfo : EIATTR_KPARAM_INFO
	.align		4
.L_157:
        /*0038*/ 	.byte	0x04, 0x17
        /*003a*/ 	.short	(.L_159 - .L_158)
.L_158:
        /*003c*/ 	.word	0x00000000
        /*0040*/ 	.short	0x0009
        /*0042*/ 	.short	0x0048
        /*0044*/ 	.byte	0x00, 0xf5, 0x21, 0x00


	//----- nvinfo : EIATTR_KPARAM_INFO
	.align		4
.L_159:
        /*0048*/ 	.byte	0x04, 0x17
        /*004a*/ 	.short	(.L_161 - .L_160)
.L_160:
        /*004c*/ 	.word	0x00000000
        /*0050*/ 	.short	0x0008
        /*0052*/ 	.short	0x0040
        /*0054*/ 	.byte	0x00, 0xf5, 0x21, 0x00


	//----- nvinfo : EIATTR_KPARAM_INFO
	.align		4
.L_161:
        /*0058*/ 	.byte	0x04, 0x17
        /*005a*/ 	.short	(.L_163 - .L_162)
.L_162:
        /*005c*/ 	.word	0x00000000
        /*0060*/ 	.short	0x0007
        /*0062*/ 	.short	0x0038
        /*0064*/ 	.byte	0x00, 0xf5, 0x21, 0x00


	//----- nvinfo : EIATTR_KPARAM_INFO
	.align		4
.L_163:
        /*0068*/ 	.byte	0x04, 0x17
        /*006a*/ 	.short	(.L_165 - .L_164)
.L_164:
        /*006c*/ 	.word	0x00000000
        /*0070*/ 	.short	0x0006
        /*0072*/ 	.short	0x0030
        /*0074*/ 	.byte	0x00, 0xf5, 0x21, 0x00


	//----- nvinfo : EIATTR_KPARAM_INFO
	.align		4
.L_165:
        /*0078*/ 	.byte	0x04, 0x17
        /*007a*/ 	.short	(.L_167 - .L_166)
.L_166:
        /*007c*/ 	.word	0x00000000
        /*0080*/ 	.short	0x0005
        /*0082*/ 	.short	0x0028
        /*0084*/ 	.byte	0x00, 0xf5, 0x21, 0x00


	//----- nvinfo : EIATTR_KPARAM_INFO
	.align		4
.L_167:
        /*0088*/ 	.byte	0x04, 0x17
        /*008a*/ 	.short	(.L_169 - .L_168)
.L_168:
        /*008c*/ 	.word	0x00000000
        /*0090*/ 	.short	0x0004
        /*0092*/ 	.short	0x0020
        /*0094*/ 	.byte	0x00, 0xf5, 0x21, 0x00


	//----- nvinfo : EIATTR_KPARAM_INFO
	.align		4
.L_169:
        /*0098*/ 	.byte	0x04, 0x17
        /*009a*/ 	.short	(.L_171 - .L_170)
.L_170:
        /*009c*/ 	.word	0x00000000
        /*00a0*/ 	.short	0x0003
        /*00a2*/ 	.short	0x0018
        /*00a4*/ 	.byte	0x00, 0xf5, 0x21, 0x00


	//----- nvinfo : EIATTR_KPARAM_INFO
	.align		4
.L_171:
        /*00a8*/ 	.byte	0x04, 0x17
        /*00aa*/ 	.short	(.L_173 - .L_172)
.L_172:
        /*00ac*/ 	.word	0x00000000
        /*00b0*/ 	.short	0x0002
        /*00b2*/ 	.short	0x0010
        /*00b4*/ 	.byte	0x00, 0xf5, 0x21, 0x00


	//----- nvinfo : EIATTR_KPARAM_INFO
	.align		4
.L_173:
        /*00b8*/ 	.byte	0x04, 0x17
        /*00ba*/ 	.short	(.L_175 - .L_174)
.L_174:
        /*00bc*/ 	.word	0x00000000
        /*00c0*/ 	.short	0x0001
        /*00c2*/ 	.short	0x0008
        /*00c4*/ 	.byte	0x00, 0xf5, 0x21, 0x00


	//----- nvinfo : EIATTR_KPARAM_INFO
	.align		4
.L_175:
        /*00c8*/ 	.byte	0x04, 0x17
        /*00ca*/ 	.short	(.L_177 - .L_176)
.L_176:
        /*00cc*/ 	.word	0x00000000
        /*00d0*/ 	.short	0x0000
        /*00d2*/ 	.short	0x0000
        /*00d4*/ 	.byte	0x00, 0xf0, 0x11, 0x00


	//----- nvinfo : EIATTR_SPARSE_MMA_MASK
	.align		4
.L_177:
        /*00d8*/ 	.byte	0x03, 0x50
        /*00da*/ 	.short	0x0000


	//----- nvinfo : EIATTR_MAXREG_COUNT
	.align		4
        /*00dc*/ 	.byte	0x03, 0x1b
        /*00de*/ 	.short	0x00ff


	//----- nvinfo : EIATTR_MERCURY_ISA_VERSION
	.align		4
        /*00e0*/ 	.byte	0x03, 0x5f
        /*00e2*/ 	.short	0x0101


	//----- nvinfo : EIATTR_VRC_CTA_INIT_COUNT
	.align		4
        /*00e4*/ 	.byte	0x02, 0x4a
	.zero		1
	.zero		1


	//----- nvinfo : EIATTR_EXIT_INSTR_OFFSETS
	.align		4
        /*00e8*/ 	.byte	0x04, 0x1c
        /*00ea*/ 	.short	(.L_179 - .L_178)


	//   ....[0]....
.L_178:
        /*00ec*/ 	.word	0x00000070


	//   ....[1]....
        /*00f0*/ 	.word	0x00000330


	//   ....[2]....
        /*00f4*/ 	.word	0x000004d0


	//----- nvinfo : EIATTR_CRS_STACK_SIZE
	.align		4
.L_179:
        /*00f8*/ 	.byte	0x04, 0x1e
        /*00fa*/ 	.short	(.L_181 - .L_180)
.L_180:
        /*00fc*/ 	.word	0x00000000


	//----- nvinfo : EIATTR_CBANK_PARAM_SIZE
	.align		4
.L_181:
        /*0100*/ 	.byte	0x03, 0x19
        /*0102*/ 	.short	0x0068


	//----- nvinfo : EIATTR_PARAM_CBANK
	.align		4
        /*0104*/ 	.byte	0x04, 0x0a
        /*0106*/ 	.short	(.L_183 - .L_182)
	.align		4
.L_182:
        /*0108*/ 	.word	index@(.nv.constant0._Z18copy_edges_diffcsriPiS_S_S_S_S_S_S_S_S_S_S_)
        /*010c*/ 	.short	0x0380
        /*010e*/ 	.short	0x0068


	//----- nvinfo : EIATTR_SW_WAR
	.align		4
.L_183:
        /*0110*/ 	.byte	0x04, 0x36
        /*0112*/ 	.short	(.L_185 - .L_184)
.L_184:
        /*0114*/ 	.word	0x00000008
.L_185:


//--------------------- .nv.info._Z10prefix_sumiiPiS_S_S_ --------------------------
	.section	.nv.info._Z10prefix_sumiiPiS_S_S_,"",@"SHT_CUDA_INFO"
	.sectionflags	@""
	.align	4


	//----- nvinfo : EIATTR_CUDA_API_VERSION
	.align		4
        /*0000*/ 	.byte	0x04, 0x37
        /*0002*/ 	.short	(.L_187 - .L_186)
.L_186:
        /*0004*/ 	.word	0x00000082


	//----- nvinfo : EIATTR_KPARAM_INFO
	.align		4
.L_187:
        /*0008*/ 	.byte	0x04, 0x17
        /*000a*/ 	.short	(.L_189 - .L_188)
.L_188:
        /*000c*/ 	.word	0x00000000
        /*0010*/ 	.short	0x0005
        /*0012*/ 	.short	0x0020
        /*0014*/ 	.byte	0x00, 0xf5, 0x21, 0x00


	//----- nvinfo : EIATTR_KPARAM_INFO
	.align		4
.L_189:
        /*0018*/ 	.byte	0x04, 0x17
        /*001a*/ 	.short	(.L_191 - .L_190)
.L_190:
        /*001c*/ 	.word	0x00000000
        /*0020*/ 	.short	0x0004
        /*0022*/ 	.short	0x0018
        /*0024*/ 	.byte	0x00, 0xf5, 0x21, 0x00


	//----- nvinfo : EIATTR_KPARAM_INFO
	.align		4
.L_191:
        /*0028*/ 	.byte	0x04, 0x17
        /*002a*/ 	.short	(.L_193 - .L_192)
.L_192:
        /*002c*/ 	.word	0x00000000
        /*0030*/ 	.short	0x0003
        /*0032*/ 	.short	0x0010
        /*0034*/ 	.byte	0x00, 0xf5, 0x21, 0x00


	//----- nvinfo : EIATTR_KPARAM_INFO
	.align		4
.L_193:
        /*0038*/ 	.byte	0x04, 0x17
        /*003a*/ 	.short	(.L_195 - .L_194)
.L_194:
        /*003c*/ 	.word	0x00000000
        /*0040*/ 	.short	0x0002
        /*0042*/ 	.short	0x0008
        /*0044*/ 	.byte	0x00, 0xf5, 0x21, 0x00


	//----- nvinfo : EIATTR_KPARAM_INFO
	.align		4
.L_195:
        /*0048*/ 	.byte	0x04, 0x17
        /*004a*/ 	.short	(.L_197 - .L_196)
.L_196:
        /*004c*/ 	.word	0x00000000
        /*0050*/ 	.short	0x0001
        /*0052*/ 	.short	0x0004
        /*0054*/ 	.byte	0x00, 0xf0, 0x11, 0x00


	//----- nvinfo : EIATTR_KPARAM_INFO
	.align		4
.L_197:
        /*0058*/ 	.byte	0x04, 0x17
        /*005a*/ 	.short	(.L_199 - .L_198)
.L_198:
        /*005c*/ 	.word	0x00000000
        /*0060*/ 	.short	0x0000
        /*0062*/ 	.short	0x0000
        /*0064*/ 	.byte	0x00, 0xf0, 0x11, 0x00


	//----- nvinfo : EIATTR_SPARSE_MMA_MASK
	.align		4
.L_199:
        /*0068*/ 	.byte	0x03, 0x50
        /*006a*/ 	.short	0x0000


	//----- nvinfo : EIATTR_MAXREG_COUNT
	.align		4
        /*006c*/ 	.byte	0x03, 0x1b
        /*006e*/ 	.short	0x00ff


	//----- nvinfo : EIATTR_MERCURY_ISA_VERSION
	.align		4
        /*0070*/ 	.byte	0x03, 0x5f
        /*0072*/ 	.short	0x0101


	//----- nvinfo : EIATTR_VRC_CTA_INIT_COUNT
	.align		4
        /*0074*/ 	.byte	0x02, 0x4a
	.zero		1
	.zero		1


	//----- nvinfo : EIATTR_EXIT_INSTR_OFFSETS
	.align		4
        /*0078*/ 	.byte	0x04, 0x1c
        /*007a*/ 	.short	(.L_201 - .L_200)


	//   ....[0]....
.L_200:
        /*007c*/ 	.word	0x00000080


	//   ....[1]....
        /*0080*/ 	.word	0x000001b0


	//----- nvinfo : EIATTR_CBANK_PARAM_SIZE
	.align		4
.L_201:
        /*0084*/ 	.byte	0x03, 0x19
        /*0086*/ 	.short	0x0028


	//----- nvinfo : EIATTR_PARAM_CBANK
	.align		4
        /*0088*/ 	.byte	0x04, 0x0a
        /*008a*/ 	.short	(.L_203 - .L_202)
	.align		4
.L_202:
        /*008c*/ 	.word	index@(.nv.constant0._Z10prefix_sumiiPiS_S_S_)
        /*0090*/ 	.short	0x0380
        /*0092*/ 	.short	0x0028


	//----- nvinfo : EIATTR_SW_WAR
	.align		4
.L_203:
        /*0094*/ 	.byte	0x04, 0x36
        /*0096*/ 	.short	(.L_205 - .L_204)
.L_204:
        /*0098*/ 	.word	0x00000008
.L_205:


//--------------------- .nv.info._Z20add_diff_edge_countsiPiS_S_S_S_S_S_S_ --------------------------
	.section	.nv.info._Z20add_diff_edge_countsiPiS_S_S_S_S_S_S_,"",@"SHT_CUDA_INFO"
	.sectionflags	@""
	.align	4


	//----- nvinfo : EIATTR_CUDA_API_VERSION
	.align		4
        /*0000*/ 	.byte	0x04, 0x37
        /*0002*/ 	.short	(.L_207 - .L_206)
.L_206:
        /*0004*/ 	.word	0x00000082


	//----- nvinfo : EIATTR_KPARAM_INFO
	.align		4
.L_207:
        /*0008*/ 	.byte	0x04, 0x17
        /*000a*/ 	.short	(.L_209 - .L_208)
.L_208:
        /*000c*/ 	.word	0x00000000
        /*0010*/ 	.short	0x0008
        /*0012*/ 	.short	0x0040
        /*0014*/ 	.byte	0x00, 0xf5, 0x21, 0x00


	//----- nvinfo : EIATTR_KPARAM_INFO
	.align		4
.L_209:
        /*0018*/ 	.byte	0x04, 0x17
        /*001a*/ 	.short	(.L_211 - .L_210)
.L_210:
        /*001c*/ 	.word	0x00000000
        /*0020*/ 	.short	0x0007
        /*0022*/ 	.short	0x0038
        /*0024*/ 	.byte	0x00, 0xf5, 0x21, 0x00


	//----- nvinfo : EIATTR_KPARAM_INFO
	.align		4
.L_211:
        /*0028*/ 	.byte	0x04, 0x17
        /*002a*/ 	.short	(.L_213 - .L_212)
.L_212:
        /*002c*/ 	.word	0x00000000
        /*0030*/ 	.short	0x0006
        /*0032*/ 	.short	0x0030
        /*0034*/ 	.byte	0x00, 0xf5, 0x21, 0x00


	//----- nvinfo : EIATTR_KPARAM_INFO
	.align		4
.L_213:
        /*0038*/ 	.byte	0x04, 0x17
        /*003a*/ 	.short	(.L_215 - .L_214)
.L_214:
        /*003c*/ 	.word	0x00000000
        /*0040*/ 	.short	0x0005
        /*0042*/ 	.short	0x0028
        /*0044*/ 	.byte	0x00, 0xf5, 0x21, 0x00


	//----- nvinfo : EIATTR_KPARAM_INFO
	.align		4
.L_215:
        /*0048*/ 	.byte	0x04, 0x17
        /*004a*/ 	.short	(.L_217 - .L_216)
.L_216:
        /*004c*/ 	.word	0x00000000
        /*0050*/ 	.short	0x0004
        /*0052*/ 	.short	0x0020
        /*0054*/ 	.byte	0x00, 0xf5, 0x21, 0x00


	//----- nvinfo : EIATTR_KPARAM_INFO
	.align		4
.L_217:
        /*0058*/ 	.byte	0x04, 0x17
        /*005a*/ 	.short	(.L_219 - .L_218)
.L_218:
        /*005c*/ 	.word	0x00000000
        /*0060*/ 	.short	0x0003
        /*0062*/ 	.short	0x0018
        /*0064*/ 	.byte	0x00, 0xf5, 0x21, 0x00


	//----- nvinfo : EIATTR_KPARAM_INFO
	.align		4
.L_219:
        /*0068*/ 	.byte	0x04, 0x17
        /*006a*/ 	.short	(.L_221 - .L_220)
.L_220:
        /*006c*/ 	.word	0x00000000
        /*0070*/ 	.short	0x0002
        /*0072*/ 	.short	0x0010
        /*0074*/ 	.byte	0x00, 0xf5, 0x21, 0x00


	//----- nvinfo : EIATTR_KPARAM_INFO
	.align		4
.L_221:
        /*0078*/ 	.byte	0x04, 0x17
        /*007a*/ 	.short	(.L_223 - .L_222)
.L_222:
        /*007c*/ 	.word	0x00000000
        /*0080*/ 	.short	0x0001
        /*0082*/ 	.short	0x0008
        /*0084*/ 	.byte	0x00, 0xf5, 0x21, 0x00


	//----- nvinfo : EIATTR_KPARAM_INFO
	.align		4
.L_223:
        /*0088*/ 	.byte	0x04, 0x17
        /*008a*/ 	.short	(.L_225 - .L_224)
.L_224:
        /*008c*/ 	.word	0x00000000
        /*0090*/ 	.short	0x0000
        /*0092*/ 	.short	0x0000
        /*0094*/ 	.byte	0x00, 0xf0, 0x11, 0x00


	//----- nvinfo : EIATTR_SPARSE_MMA_MASK
	.align		4
.L_225:
        /*0098*/ 	.byte	0x03, 0x50
        /*009a*/ 	.short	0x0000


	//----- nvinfo : EIATTR_MAXREG_COUNT
	.align		4
        /*009c*/ 	.byte	0x03, 0x1b
        /*009e*/ 	.short	0x00ff


	//----- nvinfo : EIATTR_MERCURY_ISA_VERSION
	.align		4
        /*00a0*/ 	.byte	0x03, 0x5f
        /*00a2*/ 	.short	0x0101


	//----- nvinfo : EIATTR_VRC_CTA_INIT_COUNT
	.align		4
        /*00a4*/ 	.byte	0x02, 0x4a
	.zero		1
	.zero		1


	//----- nvinfo : EIATTR_EXIT_INSTR_OFFSETS
	.align		4
        /*00a8*/ 	.byte	0x04, 0x1c
        /*00aa*/ 	.short	(.L_227 - .L_226)


	//   ....[0]....
.L_226:
        /*00ac*/ 	.word	0x00000070


	//   ....[1]....
        /*00b0*/ 	.word	0x00000280


	//   ....[2]....
        /*00b4*/ 	.word	0x000003b0


	//----- nvinfo : EIATTR_CRS_STACK_SIZE
	.align		4
.L_227:
        /*00b8*/ 	.byte	0x04, 0x1e
        /*00ba*/ 	.short	(.L_229 - .L_228)
.L_228:
        /*00bc*/ 	.word	0x00000000


	//----- nvinfo : EIATTR_CBANK_PARAM_SIZE
	.align		4
.L_229:
        /*00c0*/ 	.byte	0x03, 0x19
        /*00c2*/ 	.short	0x0048


	//----- nvinfo : EIATTR_PARAM_CBANK
	.align		4
        /*00c4*/ 	.byte	0x04, 0x0a
        /*00c6*/ 	.short	(.L_231 - .L_230)
	.align		4
.L_230:
        /*00c8*/ 	.word	index@(.nv.constant0._Z20add_diff_edge_countsiPiS_S_S_S_S_S_S_)
        /*00cc*/ 	.short	0x0380
        /*00ce*/ 	.short	0x0048


	//----- nvinfo : EIATTR_SW_WAR
	.align		4
.L_231:
        /*00d0*/ 	.byte	0x04, 0x36
        /*00d2*/ 	.short	(.L_233 - .L_232)
.L_232:
        /*00d4*/ 	.word	0x00000008
.L_233:


//--------------------- .nv.info._Z13add_edges_csriPiS_P10updateInfoPbS_S_S_S_S_S_S_S_ --------------------------
	.section	.nv.info._Z13add_edges_csriPiS_P10updateInfoPbS_S_S_S_S_S_S_S_,"",@"SHT_CUDA_INFO"
	.sectionflags	@""
	.align	4


	//----- nvinfo : EIATTR_CUDA_API_VERSION
	.align		4
        /*0000*/ 	.byte	0x04, 0x37
        /*0002*/ 	.short	(.L_235 - .L_234)
.L_234:
        /*0004*/ 	.word	0x00000082


	//----- nvinfo : EIATTR_KPARAM_INFO
	.align		4
.L_235:
        /*0008*/ 	.byte	0x04, 0x17
        /*000a*/ 	.short	(.L_237 - .L_236)
.L_236:
        /*000c*/ 	.word	0x00000000
        /*0010*/ 	.short	0x000c
        /*0012*/ 	.short	0x0060
        /*0014*/ 	.byte	0x00, 0xf5, 0x21, 0x00


	//----- nvinfo : EIATTR_KPARAM_INFO
	.align		4
.L_237:
        /*0018*/ 	.byte	0x04, 0x17
        /*001a*/ 	.short	(.L_239 - .L_238)
.L_238:
        /*001c*/ 	.word	0x00000000
        /*0020*/ 	.short	0x000b
        /*0022*/ 	.short	0x0058
        /*0024*/ 	.byte	0x00, 0xf5, 0x21, 0x00


	//----- nvinfo : EIATTR_KPARAM_INFO
	.align		4
.L_239:
        /*0028*/ 	.byte	0x04, 0x17
        /*002a*/ 	.short	(.L_241 - .L_240)
.L_240:
        /*002c*/ 	.word	0x00000000
        /*0030*/ 	.short	0x000a
        /*0032*/ 	.short	0x0050
        /*0034*/ 	.byte	0x00, 0xf5, 0x21, 0x00


	//----- nvinfo : EIATTR_KPARAM_INFO
	.align		4
.L_241:
        /*0038*/ 	.byte	0x04, 0x17
        /*003a*/ 	.short	(.L_243 - .L_242)
.L_242:
        /*003c*/ 	.word	0x00000000
        /*0040*/ 	.short	0x0009
        /*0042*/ 	.short	0x0048
        /*0044*/ 	.byte	0x00, 0xf5, 0x21, 0x00


	//----- nvinfo : EIATTR_KPARAM_INFO
	.align		4
.L_243:
        /*0048*/ 	.byte	0x04, 0x17
        /*004a*/ 	.short	(.L_245 - .L_244)
.L_244:
        /*004c*/ 	.word	0x00000000
        /*0050*/ 	.short	0x0008
        /*0052*/ 	.short	0x0040
        /*0054*/ 	.byte	0x00, 0xf5, 0x21, 0x00


	//----- nvinfo : EIATTR_KPARAM_INFO
	.align		4
.L_245:
        /*0058*/ 	.byte	0x04, 0x17
        /*005a*/ 	.short	(.L_247 - .L_246)
.L_246:
        /*005c*/ 	.word	0x00000000
        /*0060*/ 	.short	0x0007
        /*0062*/ 	.short	0x0038
        /*0064*/ 	.byte	0x00, 0xf5, 0x21, 0x00


	//----- nvinfo : EIATTR_KPARAM_INFO
	.align		4
.L_247:
        /*0068*/ 	.byte	0x04, 0x17
        /*006a*/ 	.short	(.L_249 - .L_248)
.L_248:
        /*006c*/ 	.word	0x00000000
        /*0070*/ 	.short	0x0006
        /*0072*/ 	.short	0x0030
        /*0074*/ 	.byte	0x00, 0xf5, 0x21, 0x00


	//----- nvinfo : EIATTR_KPARAM_INFO
	.align		4
.L_249:
        /*0078*/ 	.byte	0x04, 0x17
        /*007a*/ 	.short	(.L_251 - .L_250)
.L_250:
        /*007c*/ 	.word	0x00000000
        /*0080*/ 	.short	0x0005
        /*0082*/ 	.short	0x0028
        /*0084*/ 	.byte	0x00, 0xf5, 0x21, 0x00


	//----- nvinfo : EIATTR_KPARAM_INFO
	.align		4
.L_251:
        /*0088*/ 	.byte	0x04, 0x17
        /*008a*/ 	.short	(.L_253 - .L_252)
.L_252:
        /*008c*/ 	.word	0x00000000
        /*0090*/ 	.short	0x0004
        /*0092*/ 	.short	0x0020
        /*0094*/ 	.byte	0x00, 0xf5, 0x21, 0x00


	//----- nvinfo : EIATTR_KPARAM_INFO
	.align		4
.L_253:
        /*0098*/ 	.byte	0x04, 0x17
        /*009a*/ 	.short	(.L_255 - .L_254)
.L_254:
        /*009c*/ 	.word	0x00000000
        /*00a0*/ 	.short	0x0003
        /*00a2*/ 	.short	0x0018
        /*00a4*/ 	.byte	0x00, 0xf5, 0x21, 0x00


	//----- nvinfo : EIATTR_KPARAM_INFO
	.align		4
.L_255:
        /*00a8*/ 	.byte	0x04, 0x17
        /*00aa*/ 	.short	(.L_257 - .L_256)
.L_256:
        /*00ac*/ 	.word	0x00000000
        /*00b0*/ 	.short	0x0002
        /*00b2*/ 	.short	0x0010
        /*00b4*/ 	.byte	0x00, 0xf5, 0x21, 0x00


	//----- nvinfo : EIATTR_KPARAM_INFO
	.align		4
.L_257:
        /*00b8*/ 	.byte	0x04, 0x17
        /*00ba*/ 	.short	(.L_259 - .L_258)
.L_258:
        /*00bc*/ 	.word	0x00000000
        /*00c0*/ 	.short	0x0001
        /*00c2*/ 	.short	0x0008
        /*00c4*/ 	.byte	0x00, 0xf5, 0x21, 0x00


	//----- nvinfo : EIATTR_KPARAM_INFO
	.align		4
.L_259:
        /*00c8*/ 	.byte	0x04, 0x17
        /*00ca*/ 	.short	(.L_261 - .L_260)
.L_260:
        /*00cc*/ 	.word	0x00000000
        /*00d0*/ 	.short	0x0000
        /*00d2*/ 	.short	0x0000
        /*00d4*/ 	.byte	0x00, 0xf0, 0x11, 0x00


	//----- nvinfo : EIATTR_SPARSE_MMA_MASK
	.align		4
.L_261:
        /*00d8*/ 	.byte	0x03, 0x50
        /*00da*/ 	.short	0x0000


	//----- nvinfo : EIATTR_MAXREG_COUNT
	.align		4
        /*00dc*/ 	.byte	0x03, 0x1b
        /*00de*/ 	.short	0x00ff


	//----- nvinfo : EIATTR_MERCURY_ISA_VERSION
	.align		4
        /*00e0*/ 	.byte	0x03, 0x5f
        /*00e2*/ 	.short	0x0101


	//----- nvinfo : EIATTR_VRC_CTA_INIT_COUNT
	.align		4
        /*00e4*/ 	.byte	0x02, 0x4a
	.zero		1
	.zero		1


	//----- nvinfo : EIATTR_EXIT_INSTR_OFFSETS
	.align		4
        /*00e8*/ 	.byte	0x04, 0x1c
        /*00ea*/ 	.short	(.L_263 - .L_262)


	//   ....[0]....
.L_262:
        /*00ec*/ 	.word	0x00000070


	//   ....[1]....
        /*00f0*/ 	.word	0x000000d0


	//   ....[2]....
        /*00f4*/ 	.word	0x00000720


	//   ....[3]....
        /*00f8*/ 	.word	0x00000770


	//----- nvinfo : EIATTR_CRS_STACK_SIZE
	.align		4
.L_263:
        /*00fc*/ 	.byte	0x04, 0x1e
        /*00fe*/ 	.short	(.L_265 - .L_264)
.L_264:
        /*0100*/ 	.word	0x00000000


	//----- nvinfo : EIATTR_CBANK_PARAM_SIZE
	.align		4
.L_265:
        /*0104*/ 	.byte	0x03, 0x19
        /*0106*/ 	.short	0x0068


	//----- nvinfo : EIATTR_PARAM_CBANK
	.align		4
        /*0108*/ 	.byte	0x04, 0x0a
        /*010a*/ 	.short	(.L_267 - .L_266)
	.align		4
.L_266:
        /*010c*/ 	.word	index@(.nv.constant0._Z13add_edges_csriPiS_P10updateInfoPbS_S_S_S_S_S_S_S_)
        /*0110*/ 	.short	0x0380
        /*0112*/ 	.short	0x0068


	//----- nvinfo : EIATTR_SW_WAR
	.align		4
.L_267:
        /*0114*/ 	.byte	0x04, 0x36
        /*0116*/ 	.short	(.L_269 - .L_268)
.L_268:
        /*0118*/ 	.word	0x00000008
.L_269:


//--------------------- .nv.info._Z16fetch_and_updatePiS_S_S_S_S_S_S_iPbS0_ --------------------------
	.section	.nv.info._Z16fetch_and_updatePiS_S_S_S_S_S_S_iPbS0_,"",@"SHT_CUDA_INFO"
	.sectionflags	@""
	.align	4


	//----- nvinfo : EIATTR_CUDA_API_VERSION
	.align		4
        /*0000*/ 	.byte	0x04, 0x37
        /*0002*/ 	.short	(.L_271 - .L_270)
.L_270:
        /*0004*/ 	.word	0x00000082


	//----- nvinfo : EIATTR_KPARAM_INFO
	.align		4
.L_271:
        /*0008*/ 	.byte	0x04, 0x17
        /*000a*/ 	.short	(.L_273 - .L_272)
.L_272:
        /*000c*/ 	.word	0x00000000
        /*0010*/ 	.short	0x000a
        /*0012*/ 	.short	0x0050
        /*0014*/ 	.byte	0x00, 0xf5, 0x21, 0x00


	//----- nvinfo : EIATTR_KPARAM_INFO
	.align		4
.L_273:
        /*0018*/ 	.byte	0x04, 0x17
        /*001a*/ 	.short	(.L_275 - .L_274)
.L_274:
        /*001c*/ 	.word	0x00000000
        /*0020*/ 	.short	0x0009
        /*0022*/ 	.short	0x0048
        /*0024*/ 	.byte	0x00, 0xf5, 0x21, 0x00


	//----- nvinfo : EIATTR_KPARAM_INFO
	.align		4
.L_275:
        /*0028*/ 	.byte	0x04, 0x17
        /*002a*/ 	.short	(.L_277 - .L_276)
.L_276:
        /*002c*/ 	.word	0x00000000
        /*0030*/ 	.short	0x0008
        /*0032*/ 	.short	0x0040
        /*0034*/ 	.byte	0x00, 0xf0, 0x11, 0x00


	//----- nvinfo : EIATTR_KPARAM_INFO
	.align		4
.L_277:
        /*0038*/ 	.byte	0x04, 0x17
        /*003a*/ 	.short	(.L_279 - .L_278)
.L_278:
        /*003c*/ 	.word	0x00000000
        /*0040*/ 	.short	0x0007
        /*0042*/ 	.short	0x0038
        /*0044*/ 	.byte	0x00, 0xf5, 0x21, 0x00


	//----- nvinfo : EIATTR_KPARAM_INFO
	.align		4
.L_279:
        /*0048*/ 	.byte	0x04, 0x17
        /*004a*/ 	.short	(.L_281 - .L_280)
.L_280:
        /*004c*/ 	.word	0x00000000
        /*0050*/ 	.short	0x0006
        /*0052*/ 	.short	0x0030
        /*0054*/ 	.byte	0x00, 0xf5, 0x21, 0x00


	//----- nvinfo : EIATTR_KPARAM_INFO
	.align		4
.L_281:
        /*0058*/ 	.byte	0x04, 0x17
        /*005a*/ 	.short	(.L_283 - .L_282)
.L_282:
        /*005c*/ 	.word	0x00000000
        /*0060*/ 	.short	0x0005
        /*0062*/ 	.short	0x0028
        /*0064*/ 	.byte	0x00, 0xf5, 0x21, 0x00


	//----- nvinfo : EIATTR_KPARAM_INFO
	.align		4
.L_283:
        /*0068*/ 	.byte	0x04, 0x17
        /*006a*/ 	.short	(.L_285 - .L_284)
.L_284:
        /*006c*/ 	.word	0x00000000
        /*0070*/ 	.short	0x0004
        /*0072*/ 	.short	0x0020
        /*0074*/ 	.byte	0x00, 0xf5, 0x21, 0x00


	//----- nvinfo : EIATTR_KPARAM_INFO
	.align		4
.L_285:
        /*0078*/ 	.byte	0x04, 0x17
        /*007a*/ 	.short	(.L_287 - .L_286)
.L_286:
        /*007c*/ 	.word	0x00000000
        /*0080*/ 	.short	0x0003
        /*0082*/ 	.short	0x0018
        /*0084*/ 	.byte	0x00, 0xf5, 0x21, 0x00


	//----- nvinfo : EIATTR_KPARAM_INFO
	.align		4
.L_287:
        /*0088*/ 	.byte	0x04, 0x17
        /*008a*/ 	.short	(.L_289 - .L_288)
.L_288:
        /*008c*/ 	.word	0x00000000
        /*0090*/ 	.short	0x0002
        /*0092*/ 	.short	0x0010
        /*0094*/ 	.byte	0x00, 0xf5, 0x21, 0x00


	//----- nvinfo : EIATTR_KPARAM_INFO
	.align		4
.L_289:
        /*0098*/ 	.byte	0x04, 0x17
        /*009a*/ 	.short	(.L_291 - .L_290)
.L_290:
        /*009c*/ 	.word	0x00000000
        /*00a0*/ 	.short	0x0001
        /*00a2*/ 	.short	0x0008
        /*00a4*/ 	.byte	0x00, 0xf5, 0x21, 0x00


	//----- nvinfo : EIATTR_KPARAM_INFO
	.align		4
.L_291:
        /*00a8*/ 	.byte	0x04, 0x17
        /*00aa*/ 	.short	(.L_293 - .L_292)
.L_292:
        /*00ac*/ 	.word	0x00000000
        /*00b0*/ 	.short	0x0000
        /*00b2*/ 	.short	0x0000
        /*00b4*/ 	.byte	0x00, 0xf5, 0x21, 0x00


	//----- nvinfo : EIATTR_SPARSE_MMA_MASK
	.align		4
.L_293:
        /*00b8*/ 	.byte	0x03, 0x50
        /*00ba*/ 	.short	0x0000


	//----- nvinfo : EIATTR_MAXREG_COUNT
	.align		4
        /*00bc*/ 	.byte	0x03, 0x1b
        /*00be*/ 	.short	0x00ff


	//----- nvinfo : EIATTR_MERCURY_ISA_VERSION
	.align		4
        /*00c0*/ 	.byte	0x03, 0x5f
        /*00c2*/ 	.short	0x0101


	//----- nvinfo : EIATTR_VRC_CTA_INIT_COUNT
	.align		4
        /*00c4*/ 	.byte	0x02, 0x4a
	.zero		1
	.zero		1


	//----- nvinfo : EIATTR_EXIT_INSTR_OFFSETS
	.align		4
        /*00c8*/ 	.byte	0x04, 0x1c
        /*00ca*/ 	.short	(.L_295 - .L_294)


	//   ....[0]....
.L_294:
        /*00cc*/ 	.word	0x00000070


	//   ....[1]....
        /*00d0*/ 	.word	0x000000e0


	//   ....[2]....
        /*00d4*/ 	.word	0x000003d0


	//   ....[3]....
        /*00d8*/ 	.word	0x000005a0


	//----- nvinfo : EIATTR_CRS_STACK_SIZE
	.align		4
.L_295:
        /*00dc*/ 	.byte	0x04, 0x1e
        /*00de*/ 	.short	(.L_297 - .L_296)
.L_296:
        /*00e0*/ 	.word	0x00000000


	//----- nvinfo : EIATTR_CBANK_PARAM_SIZE
	.align		4
.L_297:
        /*00e4*/ 	.byte	0x03, 0x19
        /*00e6*/ 	.short	0x0058


	//----- nvinfo : EIATTR_PARAM_CBANK
	.align		4
        /*00e8*/ 	.byte	0x04, 0x0a
        /*00ea*/ 	.short	(.L_299 - .L_298)
	.align		4
.L_298:
        /*00ec*/ 	.word	index@(.nv.constant0._Z16fetch_and_updatePiS_S_S_S_S_S_S_iPbS0_)
        /*00f0*/ 	.short	0x0380
        /*00f2*/ 	.short	0x0058


	//----- nvinfo : EIATTR_SW_WAR
	.align		4
.L_299:
        /*00f4*/ 	.byte	0x04, 0x36
        /*00f6*/ 	.short	(.L_301 - .L_300)
.L_300:
        /*00f8*/ 	.word	0x00000008
.L_301:


//--------------------- .nv.info._Z18mark_not_reachablePiS_iPb --------------------------
	.section	.nv.info._Z18mark_not_reachablePiS_iPb,"",@"SHT_CUDA_INFO"
	.sectionflags	@""
	.align	4


	//----- nvinfo : EIATTR_CUDA_API_VERSION
	.align		4
        /*0000*/ 	.byte	0x04, 0x37
        /*0002*/ 	.short	(.L_303 - .L_302)
.L_302:
        /*0004*/ 	.word	0x00000082


	//----- nvinfo : EIATTR_KPARAM_INFO
	.align		4
.L_303:
        /*0008*/ 	.byte	0x04, 0x17
        /*000a*/ 	.short	(.L_305 - .L_304)
.L_304:
        /*000c*/ 	.word	0x00000000
        /*0010*/ 	.short	0x0003
        /*0012*/ 	.short	0x0018
        /*0014*/ 	.byte	0x00, 0xf5, 0x21, 0x00


	//----- nvinfo : EIATTR_KPARAM_INFO
	.align		4
.L_305:
        /*0018*/ 	.byte	0x04, 0x17
        /*001a*/ 	.short	(.L_307 - .L_306)
.L_306:
        /*001c*/ 	.word	0x00000000
        /*0020*/ 	.short	0x0002
        /*0022*/ 	.short	0x0010
        /*0024*/ 	.byte	0x00, 0xf0, 0x11, 0x00


	//----- nvinfo : EIATTR_KPARAM_INFO
	.align		4
.L_307:
        /*0028*/ 	.byte	0x04, 0x17
        /*002a*/ 	.short	(.L_309 - .L_308)
.L_308:
        /*002c*/ 	.word	0x00000000
        /*0030*/ 	.short	0x0001
        /*0032*/ 	.short	0x0008
        /*0034*/ 	.byte	0x00, 0xf5, 0x21, 0x00


	//----- nvinfo : EIATTR_KPARAM_INFO
	.align		4
.L_309:
        /*0038*/ 	.byte	0x04, 0x17
        /*003a*/ 	.short	(.L_311 - .L_310)
.L_310:
        /*003c*/ 	.word	0x00000000
        /*0040*/ 	.short	0x0000
        /*0042*/ 	.short	0x0000
        /*0044*/ 	.byte	0x00, 0xf5, 0x21, 0x00


	//----- nvinfo : EIATTR_SPARSE_MMA_MASK
	.align		4
.L_311:
        /*0048*/ 	.byte	0x03, 0x50
        /*004a*/ 	.short	0x0000


	//----- nvinfo : EIATTR_MAXREG_COUNT
	.align		4
        /*004c*/ 	.byte	0x03, 0x1b
        /*004e*/ 	.short	0x00ff


	//----- nvinfo : EIATTR_MERCURY_ISA_VERSION
	.align		4
        /*0050*/ 	.byte	0x03, 0x5f
        /*0052*/ 	.short	0x0101


	//----- nvinfo : EIATTR_VRC_CTA_INIT_COUNT
	.align		4
        /*0054*/ 	.byte	0x02, 0x4a
	.zero		1
	.zero		1


	//----- nvinfo : EIATTR_EXIT_INSTR_OFFSETS
	.align		4
        /*0058*/ 	.byte	0x04, 0x1c
        /*005a*/ 	.short	(.L_313 - .L_312)


	//   ....[0]....
.L_312:
        /*005c*/ 	.word	0x00000070


	//   ....[1]....
        /*0060*/ 	.word	0x000000e0


	//   ....[2]....
        /*0064*/ 	.word	0x00000170


	//----- nvinfo : EIATTR_CBANK_PARAM_SIZE
	.align		4
.L_313:
        /*0068*/ 	.byte	0x03, 0x19
        /*006a*/ 	.short	0x0020


	//----- nvinfo : EIATTR_PARAM_CBANK
	.align		4
        /*006c*/ 	.byte	0x04, 0x0a
        /*006e*/ 	.short	(.L_315 - .L_314)
	.align		4
.L_314:
        /*0070*/ 	.word	index@(.nv.constant0._Z18mark_not_reachablePiS_iPb)
        /*0074*/ 	.short	0x0380
        /*0076*/ 	.short	0x0020


	//----- nvinfo : EIATTR_SW_WAR
	.align		4
.L_315:
        /*0078*/ 	.byte	0x04, 0x36
        /*007a*/ 	.short	(.L_317 - .L_316)
.L_316:
        /*007c*/ 	.word	0x00000008
.L_317:


//--------------------- .nv.info._Z16mark_descendantsPiS_PbiS0_ --------------------------
	.section	.nv.info._Z16mark_descendantsPiS_PbiS0_,"",@"SHT_CUDA_INFO"
	.sectionflags	@""
	.align	4


	//----- nvinfo : EIATTR_CUDA_API_VERSION
	.align		4
        /*0000*/ 	.byte	0x04, 0x37
        /*0002*/ 	.short	(.L_319 - .L_318)
.L_318:
        /*0004*/ 	.word	0x00000082


	//----- nvinfo : EIATTR_KPARAM_INFO
	.align		4
.L_319:
        /*0008*/ 	.byte	0x04, 0x17
        /*000a*/ 	.short	(.L_321 - .L_320)
.L_320:
        /*000c*/ 	.word	0x00000000
        /*0010*/ 	.short	0x0004
        /*0012*/ 	.short	0x0020
        /*0014*/ 	.byte	0x00, 0xf5, 0x21, 0x00


	//----- nvinfo : EIATTR_KPARAM_INFO
	.align		4
.L_321:
        /*0018*/ 	.byte	0x04, 0x17
        /*001a*/ 	.short	(.L_323 - .L_322)
.L_322:
        /*001c*/ 	.word	0x00000000
        /*0020*/ 	.short	0x0003
        /*0022*/ 	.short	0x0018
        /*0024*/ 	.byte	0x00, 0xf0, 0x11, 0x00


	//----- nvinfo : EIATTR_KPARAM_INFO
	.align		4
.L_323:
        /*0028*/ 	.byte	0x04, 0x17
        /*002a*/ 	.short	(.L_325 - .L_324)
.L_324:
        /*002c*/ 	.word	0x00000000
        /*0030*/ 	.short	0x0002
        /*0032*/ 	.short	0x0010
        /*0034*/ 	.byte	0x00, 0xf5, 0x21, 0x00


	//----- nvinfo : EIATTR_KPARAM_INFO
	.align		4
.L_325:
        /*0038*/ 	.byte	0x04, 0x17
        /*003a*/ 	.short	(.L_327 - .L_326)
.L_326:
        /*003c*/ 	.word	0x00000000
        /*0040*/ 	.short	0x0001
        /*0042*/ 	.short	0x0008
        /*0044*/ 	.byte	0x00, 0xf5, 0x21, 0x00


	//----- nvinfo : EIATTR_KPARAM_INFO
	.align		4
.L_327:
        /*0048*/ 	.byte	0x04, 0x17
        /*004a*/ 	.short	(.L_329 - .L_328)
.L_328:
        /*004c*/ 	.word	0x00000000
        /*0050*/ 	.short	0x0000
        /*0052*/ 	.short	0x0000
        /*0054*/ 	.byte	0x00, 0xf5, 0x21, 0x00


	//----- nvinfo : EIATTR_SPARSE_MMA_MASK
	.align		4
.L_329:
        /*0058*/ 	.byte	0x03, 0x50
        /*005a*/ 	.short	0x0000


	//----- nvinfo : EIATTR_MAXREG_COUNT
	.align		4
        /*005c*/ 	.byte	0x03, 0x1b
        /*005e*/ 	.short	0x00ff


	//----- nvinfo : EIATTR_MERCURY_ISA_VERSION
	.align		4
        /*0060*/ 	.byte	0x03, 0x5f
        /*0062*/ 	.short	0x0101


	//----- nvinfo : EIATTR_VRC_CTA_INIT_COUNT
	.align		4
        /*0064*/ 	.byte	0x02, 0x4a
	.zero		1
	.zero		1


	//----- nvinfo : EIATTR_EXIT_INSTR_OFFSETS
	.align		4
        /*0068*/ 	.byte	0x04, 0x1c
        /*006a*/ 	.short	(.L_331 - .L_330)


	//   ....[0]....
.L_330:
        /*006c*/ 	.word	0x00000070


	//   ....[1]....
        /*0070*/ 	.word	0x000000e0


	//   ....[2]....
        /*0074*/ 	.word	0x00000130


	//   ....[3]....
        /*0078*/ 	.word	0x00000180


	//   ....[4]....
        /*007c*/ 	.word	0x000001d0


	//----- nvinfo : EIATTR_CBANK_PARAM_SIZE
	.align		4
.L_331:
        /*0080*/ 	.byte	0x03, 0x19
        /*0082*/ 	.short	0x0028


	//----- nvinfo : EIATTR_PARAM_CBANK
	.align		4
        /*0084*/ 	.byte	0x04, 0x0a
        /*0086*/ 	.short	(.L_333 - .L_332)
	.align		4
.L_332:
        /*0088*/ 	.word	index@(.nv.constant0._Z16mark_descendantsPiS_PbiS0_)
        /*008c*/ 	.short	0x0380
        /*008e*/ 	.short	0x0028


	//----- nvinfo : EIATTR_SW_WAR
	.align		4
.L_333:
        /*0090*/ 	.byte	0x04, 0x36
        /*0092*/ 	.short	(.L_335 - .L_334)
.L_334:
        /*0094*/ 	.word	0x00000008
.L_335:


//--------------------- .nv.info._Z12delete_edgesiPiS_P10updateInfoPbS_S_S_S_S_S_S_S_S_S_S_S_ --------------------------
	.section	.nv.info._Z12delete_edgesiPiS_P10updateInfoPbS_S_S_S_S_S_S_S_S_S_S_S_,"",@"SHT_CUDA_INFO"
	.sectionflags	@""
	.align	4


	//----- nvinfo : EIATTR_CUDA_API_VERSION
	.align		4
        /*0000*/ 	.byte	0x04, 0x37
        /*0002*/ 	.short	(.L_337 - .L_336)
.L_336:
        /*0004*/ 	.word	0x00000082


	//----- nvinfo : EIATTR_KPARAM_INFO
	.align		4
.L_337:
        /*0008*/ 	.byte	0x04, 0x17
        /*000a*/ 	.short	(.L_339 - .L_338)
.L_338:
        /*000c*/ 	.word	0x00000000
        /*0010*/ 	.short	0x0010
        /*0012*/ 	.short	0x0080
        /*0014*/ 	.byte	0x00, 0xf5, 0x21, 0x00


	//----- nvinfo : EIATTR_KPARAM_INFO
	.align		4
.L_339:
        /*0018*/ 	.byte	0x04, 0x17
        /*001a*/ 	.short	(.L_341 - .L_340)
.L_340:
        /*001c*/ 	.word	0x00000000
        /*0020*/ 	.short	0x000f
        /*0022*/ 	.short	0x0078
        /*0024*/ 	.byte	0x00, 0xf5, 0x21, 0x00


	//----- nvinfo : EIATTR_KPARAM_INFO
	.align		4
.L_341:
        /*0028*/ 	.byte	0x04, 0x17
        /*002a*/ 	.short	(.L_343 - .L_342)
.L_342:
        /*002c*/ 	.word	0x00000000
        /*0030*/ 	.short	0x000e
        /*0032*/ 	.short	0x0070
        /*0034*/ 	.byte	0x00, 0xf5, 0x21, 0x00


	//----- nvinfo : EIATTR_KPARAM_INFO
	.align		4
.L_343:
        /*0038*/ 	.byte	0x04, 0x17
        /*003a*/ 	.short	(.L_345 - .L_344)
.L_344:
        /*003c*/ 	.word	0x00000000
        /*0040*/ 	.short	0x000d
        /*0042*/ 	.short	0x0068
        /*0044*/ 	.byte	0x00, 0xf5, 0x21, 0x00


	//----- nvinfo : EIATTR_KPARAM_INFO
	.align		4
.L_345:
        /*0048*/ 	.byte	0x04, 0x17
        /*004a*/ 	.short	(.L_347 - .L_346)
.L_346:
        /*004c*/ 	.word	0x00000000
        /*0050*/ 	.short	0x000c
        /*0052*/ 	.short	0x0060
        /*0054*/ 	.byte	0x00, 0xf5, 0x21, 0x00


	//----- nvinfo : EIATTR_KPARAM_INFO
	.align		4
.L_347:
        /*0058*/ 	.byte	0x04, 0x17
        /*005a*/ 	.short	(.L_349 - .L_348)
.L_348:
        /*005c*/ 	.word	0x00000000
        /*0060*/ 	.short	0x000b
        /*0062*/ 	.short	0x0058
        /*0064*/ 	.byte	0x00, 0xf5, 0x21, 0x00


	//----- nvinfo : EIATTR_KPARAM_INFO
	.align		4
.L_349:
        /*0068*/ 	.byte	0x04, 0x17
        /*006a*/ 	.short	(.L_351 - .L_350)
.L_350:
        /*006c*/ 	.word	0x00000000
        /*0070*/ 	.short	0x000a
        /*0072*/ 	.short	0x0050
        /*0074*/ 	.byte	0x00, 0xf5, 0x21, 0x00


	//----- nvinfo : EIATTR_KPARAM_INFO
	.align		4
.L_351:
        /*0078*/ 	.byte	0x04, 0x17
        /*007a*/ 	.short	(.L_353 - .L_352)
.L_352:
        /*007c*/ 	.word	0x00000000
        /*0080*/ 	.short	0x0009
        /*0082*/ 	.short	0x0048
        /*0084*/ 	.byte	0x00, 0xf5, 0x21, 0x00


	//----- nvinfo : EIATTR_KPARAM_INFO
	.align		4
.L_353:
        /*0088*/ 	.byte	0x04, 0x17
        /*008a*/ 	.short	(.L_355 - .L_354)
.L_354:
        /*008c*/ 	.word	0x00000000
        /*0090*/ 	.short	0x0008
        /*0092*/ 	.short	0x0040
        /*0094*/ 	.byte	0x00, 0xf5, 0x21, 0x00


	//----- nvinfo : EIATTR_KPARAM_INFO
	.align		4
.L_355:
        /*0098*/ 	.byte	0x04, 0x17
        /*009a*/ 	.short	(.L_357 - .L_356)
.L_356:
        /*009c*/ 	.word	0x00000000
        /*00a0*/ 	.short	0x0007
        /*00a2*/ 	.short	0x0038
        /*00a4*/ 	.byte	0x00, 0xf5, 0x21, 0x00


	//----- nvinfo : EIATTR_KPARAM_INFO
	.align		4
.L_357:
        /*00a8*/ 	.byte	0x04, 0x17
        /*00aa*/ 	.short	(.L_359 - .L_358)
.L_358:
        /*00ac*/ 	.word	0x00000000
        /*00b0*/ 	.short	0x0006
        /*00b2*/ 	.short	0x0030
        /*00b4*/ 	.byte	0x00, 0xf5, 0x21, 0x00


	//----- nvinfo : EIATTR_KPARAM_INFO
	.align		4
.L_359:
        /*00b8*/ 	.byte	0x04, 0x17
        /*00ba*/ 	.short	(.L_361 - .L_360)
.L_360:
        /*00bc*/ 	.word	0x00000000
        /*00c0*/ 	.short	0x0005
        /*00c2*/ 	.short	0x0028
        /*00c4*/ 	.byte	0x00, 0xf5, 0x21, 0x00


	//----- nvinfo : EIATTR_KPARAM_INFO
	.align		4
.L_361:
        /*00c8*/ 	.byte	0x04, 0x17
        /*00ca*/ 	.short	(.L_363 - .L_362)
.L_362:
        /*00cc*/ 	.word	0x00000000
        /*00d0*/ 	.short	0x0004
        /*00d2*/ 	.short	0x0020
        /*00d4*/ 	.byte	0x00, 0xf5, 0x21, 0x00


	//----- nvinfo : EIATTR_KPARAM_INFO
	.align		4
.L_363:
        /*00d8*/ 	.byte	0x04, 0x17
        /*00da*/ 	.short	(.L_365 - .L_364)
.L_364:
        /*00dc*/ 	.word	0x00000000
        /*00e0*/ 	.short	0x0003
        /*00e2*/ 	.short	0x0018
        /*00e4*/ 	.byte	0x00, 0xf5, 0x21, 0x00


	//----- nvinfo : EIATTR_KPARAM_INFO
	.align		4
.L_365:
        /*00e8*/ 	.byte	0x04, 0x17
        /*00ea*/ 	.short	(.L_367 - .L_366)
.L_366:
        /*00ec*/ 	.word	0x00000000
        /*00f0*/ 	.short	0x0002
        /*00f2*/ 	.short	0x0010
        /*00f4*/ 	.byte	0x00, 0xf5, 0x21, 0x00


	//----- nvinfo : EIATTR_KPARAM_INFO
	.align		4
.L_367:
        /*00f8*/ 	.byte	0x04, 0x17
        /*00fa*/ 	.short	(.L_369 - .L_368)
.L_368:
        /*00fc*/ 	.word	0x00000000
        /*0100*/ 	.short	0x0001
        /*0102*/ 	.short	0x0008
        /*0104*/ 	.byte	0x00, 0xf5, 0x21, 0x00


	//----- nvinfo : EIATTR_KPARAM_INFO
	.align		4
.L_369:
        /*0108*/ 	.byte	0x04, 0x17
        /*010a*/ 	.short	(.L_371 - .L_370)
.L_370:
        /*010c*/ 	.word	0x00000000
        /*0110*/ 	.short	0x0000
        /*0112*/ 	.short	0x0000
        /*0114*/ 	.byte	0x00, 0xf0, 0x11, 0x00


	//----- nvinfo : EIATTR_SPARSE_MMA_MASK
	.align		4
.L_371:
        /*0118*/ 	.byte	0x03, 0x50
        /*011a*/ 	.short	0x0000


	//----- nvinfo : EIATTR_MAXREG_COUNT
	.align		4
        /*011c*/ 	.byte	0x03, 0x1b
        /*011e*/ 	.short	0x00ff


	//----- nvinfo : EIATTR_MERCURY_ISA_VERSION
	.align		4
        /*0120*/ 	.byte	0x03, 0x5f
        /*0122*/ 	.short	0x0101


	//----- nvinfo : EIATTR_VRC_CTA_INIT_COUNT
	.align		4
        /*0124*/ 	.byte	0x02, 0x4a
	.zero		1
	.zero		1


	//----- nvinfo : EIATTR_EXIT_INSTR_OFFSETS
	.align		4
        /*0128*/ 	.byte	0x04, 0x1c
        /*012a*/ 	.short	(.L_373 - .L_372)


	//   ....[0]....
.L_372:
        /*012c*/ 	.word	0x00000070


	//   ....[1]....
        /*0130*/ 	.word	0x000000d0


	//   ....[2]....
        /*0134*/ 	.word	0x000008f0


	//   ....[3]....
        /*0138*/ 	.word	0x000009d0


	//   ....[4]....
        /*013c*/ 	.word	0x00000ab0


	//----- nvinfo : EIATTR_CRS_STACK_SIZE
	.align		4
.L_373:
        /*0140*/ 	.byte	0x04, 0x1e
        /*0142*/ 	.short	(.L_375 - .L_374)
.L_374:
        /*0144*/ 	.word	0x00000000


	//----- nvinfo : EIATTR_CBANK_PARAM_SIZE
	.align		4
.L_375:
        /*0148*/ 	.byte	0x03, 0x19
        /*014a*/ 	.short	0x0088


	//----- nvinfo : EIATTR_PARAM_CBANK
	.align		4
        /*014c*/ 	.byte	0x04, 0x0a
        /*014e*/ 	.short	(.L_377 - .L_376)
	.align		4
.L_376:
        /*0150*/ 	.word	index@(.nv.constant0._Z12delete_edgesiPiS_P10updateInfoPbS_S_S_S_S_S_S_S_S_S_S_S_)
        /*0154*/ 	.short	0x0380
        /*0156*/ 	.short	0x0088


	//----- nvinfo : EIATTR_SW_WAR
	.align		4
.L_377:
        /*0158*/ 	.byte	0x04, 0x36
        /*015a*/ 	.short	(.L_379 - .L_378)
.L_378:
        /*015c*/ 	.word	0x00000008
.L_379:


//--------------------- .nv.info._Z11sssp_kernelPiS_S_S_S_S_iPbS0_S0_ --------------------------
	.section	.nv.info._Z11sssp_kernelPiS_S_S_S_S_iPbS0_S0_,"",@"SHT_CUDA_INFO"
	.sectionflags	@""
	.align	4


	//----- nvinfo : EIATTR_CUDA_API_VERSION
	.align		4
        /*0000*/ 	.byte	0x04, 0x37
        /*0002*/ 	.short	(.L_381 - .L_380)
.L_380:
        /*0004*/ 	.word	0x00000082


	//----- nvinfo : EIATTR_KPARAM_INFO
	.align		4
.L_381:
        /*0008*/ 	.byte	0x04, 0x17
        /*000a*/ 	.short	(.L_383 - .L_382)
.L_382:
        /*000c*/ 	.word	0x00000000
        /*0010*/ 	.short	0x0009
        /*0012*/ 	.short	0x0048
        /*0014*/ 	.byte	0x00, 0xf5, 0x21, 0x00


	//----- nvinfo : EIATTR_KPARAM_INFO
	.align		4
.L_383:
        /*0018*/ 	.byte	0x04, 0x17
        /*001a*/ 	.short	(.L_385 - .L_384)
.L_384:
        /*001c*/ 	.word	0x00000000
        /*0020*/ 	.short	0x0008
        /*0022*/ 	.short	0x0040
        /*0024*/ 	.byte	0x00, 0xf5, 0x21, 0x00


	//----- nvinfo : EIATTR_KPARAM_INFO
	.align		4
.L_385:
        /*0028*/ 	.byte	0x04, 0x17
        /*002a*/ 	.short	(.L_387 - .L_386)
.L_386:
        /*002c*/ 	.word	0x00000000
        /*0030*/ 	.short	0x0007
        /*0032*/ 	.short	0x0038
        /*0034*/ 	.byte	0x00, 0xf5, 0x21, 0x00


	//----- nvinfo : EIATTR_KPARAM_INFO
	.align		4
.L_387:
        /*0038*/ 	.byte	0x04, 0x17
        /*003a*/ 	.short	(.L_389 - .L_388)
.L_388:
        /*003c*/ 	.word	0x00000000
        /*0040*/ 	.short	0x0006
        /*0042*/ 	.short	0x0030
        /*0044*/ 	.byte	0x00, 0xf0, 0x11, 0x00


	//----- nvinfo : EIATTR_KPARAM_INFO
	.align		4
.L_389:
        /*0048*/ 	.byte	0x04, 0x17
        /*004a*/ 	.short	(.L_391 - .L_390)
.L_390:
        /*004c*/ 	.word	0x00000000
        /*0050*/ 	.short	0x0005
        /*0052*/ 	.short	0x0028
        /*0054*/ 	.byte	0x00, 0xf5, 0x21, 0x00


	//----- nvinfo : EIATTR_KPARAM_INFO
	.align		4
.L_391:
        /*0058*/ 	.byte	0x04, 0x17
        /*005a*/ 	.short	(.L_393 - .L_392)
.L_392:
        /*005c*/ 	.word	0x00000000
        /*0060*/ 	.short	0x0004
        /*0062*/ 	.short	0x0020
        /*0064*/ 	.byte	0x00, 0xf5, 0x21, 0x00


	//----- nvinfo : EIATTR_KPARAM_INFO
	.align		4
.L_393:
        /*0068*/ 	.byte	0x04, 0x17
        /*006a*/ 	.short	(.L_395 - .L_394)
.L_394:
        /*006c*/ 	.word	0x00000000
        /*0070*/ 	.short	0x0003
        /*0072*/ 	.short	0x0018
        /*0074*/ 	.byte	0x00, 0xf5, 0x21, 0x00


	//----- nvinfo : EIATTR_KPARAM_INFO
	.align		4
.L_395:
        /*0078*/ 	.byte	0x04, 0x17
        /*007a*/ 	.short	(.L_397 - .L_396)
.L_396:
        /*007c*/ 	.word	0x00000000
        /*0080*/ 	.short	0x0002
        /*0082*/ 	.short	0x0010
        /*0084*/ 	.byte	0x00, 0xf5, 0x21, 0x00


	//----- nvinfo : EIATTR_KPARAM_INFO
	.align		4
.L_397:
        /*0088*/ 	.byte	0x04, 0x17
        /*008a*/ 	.short	(.L_399 - .L_398)
.L_398:
        /*008c*/ 	.word	0x00000000
        /*0090*/ 	.short	0x0001
        /*0092*/ 	.short	0x0008
        /*0094*/ 	.byte	0x00, 0xf5, 0x21, 0x00


	//----- nvinfo : EIATTR_KPARAM_INFO
	.align		4
.L_399:
        /*0098*/ 	.byte	0x04, 0x17
        /*009a*/ 	.short	(.L_401 - .L_400)
.L_400:
        /*009c*/ 	.word	0x00000000
        /*00a0*/ 	.short	0x0000
        /*00a2*/ 	.short	0x0000
        /*00a4*/ 	.byte	0x00, 0xf5, 0x21, 0x00


	//----- nvinfo : EIATTR_SPARSE_MMA_MASK
	.align		4
.L_401:
        /*00a8*/ 	.byte	0x03, 0x50
        /*00aa*/ 	.short	0x0000


	//----- nvinfo : EIATTR_MAXREG_COUNT
	.align		4
        /*00ac*/ 	.byte	0x03, 0x1b
        /*00ae*/ 	.short	0x00ff


	//----- nvinfo : EIATTR_MERCURY_ISA_VERSION
	.align		4
        /*00b0*/ 	.byte	0x03, 0x5f
        /*00b2*/ 	.short	0x0101


	//----- nvinfo : EIATTR_VRC_CTA_INIT_COUNT
	.align		4
        /*00b4*/ 	.byte	0x02, 0x4a
	.zero		1
	.zero		1


	//----- nvinfo : EIATTR_EXIT_INSTR_OFFSETS
	.align		4
        /*00b8*/ 	.byte	0x04, 0x1c
        /*00ba*/ 	.short	(.L_403 - .L_402)


	//   ....[0]....
.L_402:
        /*00bc*/ 	.word	0x00000070


	//   ....[1]....
        /*00c0*/ 	.word	0x000000e0


	//   ....[2]....
        /*00c4*/ 	.word	0x00000130


	//   ....[3]....
        /*00c8*/ 	.word	0x00000190


	//   ....[4]....
        /*00cc*/ 	.word	0x000003f0


	//----- nvinfo : EIATTR_CRS_STACK_SIZE
	.align		4
.L_403:
        /*00d0*/ 	.byte	0x04, 0x1e
        /*00d2*/ 	.short	(.L_405 - .L_404)
.L_404:
        /*00d4*/ 	.word	0x00000000


	//----- nvinfo : EIATTR_CBANK_PARAM_SIZE
	.align		4
.L_405:
        /*00d8*/ 	.byte	0x03, 0x19
        /*00da*/ 	.short	0x0050


	//----- nvinfo : EIATTR_PARAM_CBANK
	.align		4
        /*00dc*/ 	.byte	0x04, 0x0a
        /*00de*/ 	.short	(.L_407 - .L_406)
	.align		4
.L_406:
        /*00e0*/ 	.word	index@(.nv.constant0._Z11sssp_kernelPiS_S_S_S_S_iPbS0_S0_)
        /*00e4*/ 	.short	0x0380
        /*00e6*/ 	.short	0x0050


	//----- nvinfo : EIATTR_SW_WAR
	.align		4
.L_407:
        /*00e8*/ 	.byte	0x04, 0x36
        /*00ea*/ 	.short	(.L_409 - .L_408)
.L_408:
        /*00ec*/ 	.word	0x00000008
.L_409:


//--------------------- .nv.info._Z4copyIiEvPT_S1_i --------------------------
	.section	.nv.info._Z4copyIiEvPT_S1_i,"",@"SHT_CUDA_INFO"
	.sectionflags	@""
	.align	4


	//----- nvinfo : EIATTR_CUDA_API_VERSION
	.align		4
        /*0000*/ 	.byte	0x04, 0x37
        /*0002*/ 	.short	(.L_411 - .L_410)
.L_410:
        /*0004*/ 	.word	0x00000082


	//----- nvinfo : EIATTR_KPARAM_INFO
	.align		4
.L_411:
        /*0008*/ 	.byte	0x04, 0x17
        /*000a*/ 	.short	(.L_413 - .L_412)
.L_412:
        /*000c*/ 	.word	0x00000000
        /*0010*/ 	.short	0x0002
        /*0012*/ 	.short	0x0010
        /*0014*/ 	.byte	0x00, 0xf0, 0x11, 0x00


	//----- nvinfo : EIATTR_KPARAM_INFO
	.align		4
.L_413:
        /*0018*/ 	.byte	0x04, 0x17
        /*001a*/ 	.short	(.L_415 - .L_414)
.L_414:
        /*001c*/ 	.word	0x00000000
        /*0020*/ 	.short	0x0001
        /*0022*/ 	.short	0x0008
        /*0024*/ 	.byte	0x00, 0xf5, 0x21, 0x00


	//----- nvinfo : EIATTR_KPARAM_INFO
	.align		4
.L_415:
        /*0028*/ 	.byte	0x04, 0x17
        /*002a*/ 	.short	(.L_417 - .L_416)
.L_416:
        /*002c*/ 	.word	0x00000000
        /*0030*/ 	.short	0x0000
        /*0032*/ 	.short	0x0000
        /*0034*/ 	.byte	0x00, 0xf5, 0x21, 0x00


	//----- nvinfo : EIATTR_SPARSE_MMA_MASK
	.align		4
.L_417:
        /*0038*/ 	.byte	0x03, 0x50
        /*003a*/ 	.short	0x0000


	//----- nvinfo : EIATTR_MAXREG_COUNT
	.align		4
        /*003c*/ 	.byte	0x03, 0x1b
        /*003e*/ 	.short	0x00ff


	//----- nvinfo : EIATTR_MERCURY_ISA_VERSION
	.align		4
        /*0040*/ 	.byte	0x03, 0x5f
        /*0042*/ 	.short	0x0101


	//----- nvinfo : EIATTR_VRC_CTA_INIT_COUNT
	.align		4
        /*0044*/ 	.byte	0x02, 0x4a
	.zero		1
	.zero		1


	//----- nvinfo : EIATTR_EXIT_INSTR_OFFSETS
	.align		4
        /*0048*/ 	.byte	0x04, 0x1c
        /*004a*/ 	.short	(.L_419 - .L_418)


	//   ....[0]....
.L_418:
        /*004c*/ 	.word	0x00000070


	//   ....[1]....
        /*0050*/ 	.word	0x000000f0


	//----- nvinfo : EIATTR_CBANK_PARAM_SIZE
	.align		4
.L_419:
        /*0054*/ 	.byte	0x03, 0x19
        /*0056*/ 	.short	0x0014


	//----- nvinfo : EIATTR_PARAM_CBANK
	.align		4
        /*0058*/ 	.byte	0x04, 0x0a
        /*005a*/ 	.short	(.L_421 - .L_420)
	.align		4
.L_420:
        /*005c*/ 	.word	index@(.nv.constant0._Z4copyIiEvPT_S1_i)
        /*0060*/ 	.short	0x0380
        /*0062*/ 	.short	0x0014


	//----- nvinfo : EIATTR_SW_WAR
	.align		4
.L_421:
        /*0064*/ 	.byte	0x04, 0x36
        /*0066*/ 	.short	(.L_423 - .L_422)
.L_422:
        /*0068*/ 	.word	0x00000008
.L_423:


//--------------------- .nv.info._Z11init_kernelIiEvPT_S0_i --------------------------
	.section	.nv.info._Z11init_kernelIiEvPT_S0_i,"",@"SHT_CUDA_INFO"
	.sectionflags	@""
	.align	4


	//----- nvinfo : EIATTR_CUDA_API_VERSION
	.align		4
        /*0000*/ 	.byte	0x04, 0x37
        /*0002*/ 	.short	(.L_425 - .L_424)
.L_424:
        /*0004*/ 	.word	0x00000082


	//----- nvinfo : EIATTR_KPARAM_INFO
	.align		4
.L_425:
        /*0008*/ 	.byte	0x04, 0x17
        /*000a*/ 	.short	(.L_427 - .L_426)
.L_426:
        /*000c*/ 	.word	0x00000000
        /*0010*/ 	.short	0x0002
        /*0012*/ 	.short	0x000c
        /*0014*/ 	.byte	0x00, 0xf0, 0x11, 0x00


	//----- nvinfo : EIATTR_KPARAM_INFO
	.align		4
.L_427:
        /*0018*/ 	.byte	0x04, 0x17
        /*001a*/ 	.short	(.L_429 - .L_428)
.L_428:
        /*001c*/ 	.word	0x00000000
        /*0020*/ 	.short	0x0001
        /*0022*/ 	.short	0x0008
        /*0024*/ 	.byte	0x00, 0xf0, 0x11, 0x00


	//----- nvinfo : EIATTR_KPARAM_INFO
	.align		4
.L_429:
        /*0028*/ 	.byte	0x04, 0x17
        /*002a*/ 	.short	(.L_431 - .L_430)
.L_430:
        /*002c*/ 	.word	0x00000000
        /*0030*/ 	.short	0x0000
        /*0032*/ 	.short	0x0000
        /*0034*/ 	.byte	0x00, 0xf5, 0x21, 0x00


	//----- nvinfo : EIATTR_SPARSE_MMA_MASK
	.align		4
.L_431:
        /*0038*/ 	.byte	0x03, 0x50
        /*003a*/ 	.short	0x0000


	//----- nvinfo : EIATTR_MAXREG_COUNT
	.align		4
        /*003c*/ 	.byte	0x03, 0x1b
        /*003e*/ 	.short	0x00ff


	//----- nvinfo : EIATTR_MERCURY_ISA_VERSION
	.align		4
        /*0040*/ 	.byte	0x03, 0x5f
        /*0042*/ 	.short	0x0101


	//----- nvinfo : EIATTR_VRC_CTA_INIT_COUNT
	.align		4
        /*0044*/ 	.byte	0x02, 0x4a
	.zero		1
	.zero		1


	//----- nvinfo : EIATTR_EXIT_INSTR_OFFSETS
	.align		4
        /*0048*/ 	.byte	0x04, 0x1c
        /*004a*/ 	.short	(.L_433 - .L_432)


	//   ....[0]....
.L_432:
        /*004c*/ 	.word	0x00000070


	//   ....[1]....
        /*0050*/ 	.word	0x000000d0


	//----- nvinfo : EIATTR_CBANK_PARAM_SIZE
	.align		4
.L_433:
        /*0054*/ 	.byte	0x03, 0x19
        /*0056*/ 	.short	0x0010


	//----- nvinfo : EIATTR_PARAM_CBANK
	.align		4
        /*0058*/ 	.byte	0x04, 0x0a
        /*005a*/ 	.short	(.L_435 - .L_434)
	.align		4
.L_434:
        /*005c*/ 	.word	index@(.nv.constant0._Z11init_kernelIiEvPT_S0_i)
        /*0060*/ 	.short	0x0380
        /*0062*/ 	.short	0x0010


	//----- nvinfo : EIATTR_SW_WAR
	.align		4
.L_435:
        /*0064*/ 	.byte	0x04, 0x36
        /*0066*/ 	.short	(.L_437 - .L_436)
.L_436:
        /*0068*/ 	.word	0x00000008
.L_437:


//--------------------- .nv.info._Z11init_kernelIbEvPT_S0_i --------------------------
	.section	.nv.info._Z11init_kernelIbEvPT_S0_i,"",@"SHT_CUDA_INFO"
	.sectionflags	@""
	.align	4


	//----- nvinfo : EIATTR_CUDA_API_VERSION
	.align		4
        /*0000*/ 	.byte	0x04, 0x37
        /*0002*/ 	.short	(.L_439 - .L_438)
.L_438:
        /*0004*/ 	.word	0x00000082


	//----- nvinfo : EIATTR_KPARAM_INFO
	.align		4
.L_439:
        /*0008*/ 	.byte	0x04, 0x17
        /*000a*/ 	.short	(.L_441 - .L_440)
.L_440:
        /*000c*/ 	.word	0x00000000
        /*0010*/ 	.short	0x0002
        /*0012*/ 	.short	0x000c
        /*0014*/ 	.byte	0x00, 0xf0, 0x11, 0x00


	//----- nvinfo : EIATTR_KPARAM_INFO
	.align		4
.L_441:
        /*0018*/ 	.byte	0x04, 0x17
        /*001a*/ 	.short	(.L_443 - .L_442)
.L_442:
        /*001c*/ 	.word	0x00000000
        /*0020*/ 	.short	0x0001
        /*0022*/ 	.short	0x0008
        /*0024*/ 	.byte	0x00, 0xf0, 0x05, 0x00


	//----- nvinfo : EIATTR_KPARAM_INFO
	.align		4
.L_443:
        /*0028*/ 	.byte	0x04, 0x17
        /*002a*/ 	.short	(.L_445 - .L_444)
.L_444:
        /*002c*/ 	.word	0x00000000
        /*0030*/ 	.short	0x0000
        /*0032*/ 	.short	0x0000
        /*0034*/ 	.byte	0x00, 0xf5, 0x21, 0x00


	//----- nvinfo : EIATTR_SPARSE_MMA_MASK
	.align		4
.L_445:
        /*0038*/ 	.byte	0x03, 0x50
        /*003a*/ 	.short	0x0000


	//----- nvinfo : EIATTR_MAXREG_COUNT
	.align		4
        /*003c*/ 	.byte	0x03, 0x1b
        /*003e*/ 	.short	0x00ff


	//----- nvinfo : EIATTR_MERCURY_ISA_VERSION
	.align		4
        /*0040*/ 	.byte	0x03, 0x5f
        /*0042*/ 	.short	0x0101


	//----- nvinfo : EIATTR_VRC_CTA_INIT_COUNT
	.align		4
        /*0044*/ 	.byte	0x02, 0x4a
	.zero		1
	.zero		1


	//----- nvinfo : EIATTR_EXIT_INSTR_OFFSETS
	.align		4
        /*0048*/ 	.byte	0x04, 0x1c
        /*004a*/ 	.short	(.L_447 - .L_446)


	//   ....[0]....
.L_446:
        /*004c*/ 	.word	0x00000070


	//   ....[1]....
        /*0050*/ 	.word	0x00000100


	//----- nvinfo : EIATTR_CBANK_PARAM_SIZE
	.align		4
.L_447:
        /*0054*/ 	.byte	0x03, 0x19
        /*0056*/ 	.short	0x0010


	//----- nvinfo : EIATTR_PARAM_CBANK
	.align		4
        /*0058*/ 	.byte	0x04, 0x0a
        /*005a*/ 	.short	(.L_449 - .L_448)
	.align		4
.L_448:
        /*005c*/ 	.word	index@(.nv.constant0._Z11init_kernelIbEvPT_S0_i)
        /*0060*/ 	.short	0x0380
        /*0062*/ 	.short	0x0010


	//----- nvinfo : EIATTR_SW_WAR
	.align		4
.L_449:
        /*0064*/ 	.byte	0x04, 0x36
        /*0066*/ 	.short	(.L_451 - .L_450)
.L_450:
        /*0068*/ 	.word	0x00000008
.L_451:


//--------------------- .nv.callgraph             --------------------------
	.section	.nv.callgraph,"",@"SHT_CUDA_CALLGRAPH"
	.align	4
	.sectionentsize	8
	.align		4
        /*0000*/ 	.word	0x00000000
	.align		4
        /*0004*/ 	.word	0xffffffff
	.align		4
        /*0008*/ 	.word	0x00000000
	.align		4
        /*000c*/ 	.word	0xfffffffe
	.align		4
        /*0010*/ 	.word	0x00000000
	.align		4
        /*0014*/ 	.word	0xfffffffd
	.align		4
        /*0018*/ 	.word	0x00000000
	.align		4
        /*001c*/ 	.word	0xfffffffc


//--------------------- .text._Z15push_and_updatePiS_S_S_S_S_S_S_S_iPbS0_ --------------------------
	.section	.text._Z15push_and_updatePiS_S_S_S_S_S_S_S_iPbS0_,"ax",@progbits
	.align	128
        .global         _Z15push_and_updatePiS_S_S_S_S_S_S_S_iPbS0_
        .type           _Z15push_and_updatePiS_S_S_S_S_S_S_S_iPbS0_,@function
        .size           _Z15push_and_updatePiS_S_S_S_S_S_S_S_iPbS0_,(.L_x_101 - _Z15push_and_updatePiS_S_S_S_S_S_S_S_iPbS0_)
        .other          _Z15push_and_updatePiS_S_S_S_S_S_S_S_iPbS0_,@"STO_CUDA_ENTRY STV_DEFAULT"
_Z15push_and_updatePiS_S_S_S_S_S_S_S_iPbS0_:
.text._Z15push_and_updatePiS_S_S_S_S_S_S_S_iPbS0_:
[----:B------:R-:W-:Y:S01]  /*0000*/  LDC R1, c[0x0][0x37c] ;  /* 0x0000df00ff017b82 */ /* 0x000fe20000000800 */
[----:B------:R-:W0:Y:S01]  /*0010*/  S2R R0, SR_CTAID.X ;  /* 0x0000000000007919 */ /* 0x000e220000002500 */
[----:B------:R-:W0:Y:S01]  /*0020*/  LDCU UR4, c[0x0][0x360] ;  /* 0x00006c00ff0477ac */ /* 0x000e220008000800 */
[----:B------:R-:W0:Y:S01]  /*0030*/  S2R R3, SR_TID.X ;  /* 0x0000000000037919 */ /* 0x000e220000002100 */
[----:B------:R-:W1:Y:S01]  /*0040*/  LDCU UR5, c[0x0][0x3c8] ;  /* 0x00007900ff0577ac */ /* 0x000e620008000800 */
[----:B0-----:R-:W-:-:S05]  /*0050*/  IMAD R0, R0, UR4, R3 ;  /* 0x0000000400007c24 */ /* 0x001fca000f8e0203 */
[----:B-1----:R-:W-:-:S13]  /*0060*/  ISETP.GE.U32.AND P0, PT, R0, UR5, PT ;  /* 0x0000000500007c0c */ /* 0x002fda000bf06070 */
[----:B------:R-:W-:Y:S05]  /*0070*/  @P0 EXIT ;  /* 0x000000000000094d */ /* 0x000fea0003800000 */
[----:B------:R-:W0:Y:S01]  /*0080*/  LDCU.64 UR6, c[0x0][0x3d0] ;  /* 0x00007a00ff0677ac */ /* 0x000e220008000a00 */
[----:B------:R-:W1:Y:S01]  /*0090*/  LDCU.64 UR4, c[0x0][0x358] ;  /* 0x00006b00ff0477ac */ /* 0x000e620008000a00 */
[----:B0-----:R-:W-:-:S05]  /*00a0*/  IADD3 R2, P0, PT, R0, UR6, RZ ;  /* 0x0000000600027c10 */ /* 0x001fca000ff1e0ff */
[----:B------:R-:W-:-:S05]  /*00b0*/  IMAD.X R3, RZ, RZ, UR7, P0 ;  /* 0x00000007ff037e24 */ /* 0x000fca00080e06ff */
[----:B-1----:R-:W2:Y:S02]  /*00c0*/  LDG.E.U8 R2, desc[UR4][R2.64] ;  /* 0x0000000402027981 */ /* 0x002ea4000c1e1100 */
[----:B--2---:R-:W-:-:S13]  /*00d0*/  ISETP.NE.AND P0, PT, R2, 0x1, PT ;  /* 0x000000010200780c */ /* 0x004fda0003f05270 */
[----:B------:R-:W-:Y:S05]  /*00e0*/  @P0 EXIT ;  /* 0x000000000000094d */ /* 0x000fea0003800000 */
[----:B------:R-:W0:Y:S02]  /*00f0*/  LDC.64 R2, c[0x0][0x398] ;  /* 0x0000e600ff027b82 */ /* 0x000e240000000a00 */
[----:B0-----:R-:W-:-:S06]  /*0100*/  IMAD.WIDE.U32 R2, R0, 0x4, R2 ;  /* 0x0000000400027825 */ /* 0x001fcc00078e0002 */
[----:B------:R-:W2:Y:S02]  /*0110*/  LDG.E R2, desc[UR4][R2.64] ;  /* 0x0000000402027981 */ /* 0x000ea4000c1e1900 */
[----:B--2---:R-:W-:-:S13]  /*0120*/  ISETP.NE.AND P0, PT, R2, 0x7fffffff, PT ;  /* 0x7fffffff0200780c */ /* 0x004fda0003f05270 */
[----:B------:R-:W-:Y:S05]  /*0130*/  @!P0 EXIT ;  /* 0x000000000000894d */ /* 0x000fea0003800000 */
[----:B------:R-:W0:Y:S02]  /*0140*/  LDC.64 R4, c[0x0][0x380] ;  /* 0x0000e000ff047b82 */ /* 0x000e240000000a00 */
[----:B0-----:R-:W-:-:S05]  /*0150*/  IMAD.WIDE.U32 R4, R0, 0x4, R4 ;  /* 0x0000000400047825 */ /* 0x001fca00078e0004 */
[----:B------:R-:W2:Y:S04]  /*0160*/  LDG.E R3, desc[UR4][R4.64] ;  /* 0x0000000404037981 */ /* 0x000ea8000c1e1900 */
[----:B------:R-:W2:Y:S01]  /*0170*/  LDG.E R6, desc[UR4][R4.64+0x4] ;  /* 0x0000040404067981 */ /* 0x000ea2000c1e1900 */
[----:B------:R-:W-:Y:S01]  /*0180*/  BSSY B0, `(.L_x_0) ;  /* 0x000002d000007945 */ /* 0x000fe20003800000 */
[----:B--2---:R-:W-:-:S13]  /*0190*/  ISETP.GE.AND P0, PT, R3, R6, PT ;  /* 0x000000060300720c */ /* 0x004fda0003f06270 */
[----:B------:R-:W-:Y:S05]  /*01a0*/  @P0 BRA `(.L_x_1) ;  /* 0x0000000000a80947 */ /* 0x000fea0003800000 */
[----:B------:R-:W-:-:S07]  /*01b0*/  IMAD.MOV.U32 R14, RZ, RZ, R6 ;  /* 0x000000ffff0e7224 */ /* 0x000fce00078e0006 */
.L_x_6:
[----:B-1----:R-:W0:Y:S02]  /*01c0*/  LDC.64 R6, c[0x0][0x390] ;  /* 0x0000e400ff067b82 */ /* 0x002e240000000a00 */
[----:B0-----:R-:W-:-:S05]  /*01d0*/  IMAD.WIDE R6, R3, 0x4, R6 ;  /* 0x0000000403067825 */ /* 0x001fca00078e0206 */
[----:B------:R-:W2:Y:S01]  /*01e0*/  LDG.E R15, desc[UR4][R6.64] ;  /* 0x00000004060f7981 */ /* 0x000ea2000c1e1900 */
[----:B------:R-:W-:Y:S01]  /*01f0*/  BSSY B1, `(.L_x_2) ;  /* 0x0000022000017945 */ /* 0x000fe20003800000 */
[----:B--2---:R-:W-:-:S13]  /*0200*/  ISETP.NE.AND P0, PT, R15, 0x7fffffff, PT ;  /* 0x7fffffff0f00780c */ /* 0x004fda0003f05270 */
[----:B------:R-:W-:Y:S05]  /*0210*/  @!P0 BRA `(.L_x_3) ;  /* 0x00000000007c8947 */ /* 0x000fea0003800000 */
[----:B------:R-:W0:Y:S08]  /*0220*/  LDC.64 R8, c[0x0][0x388] ;  /* 0x0000e200ff087b82 */ /* 0x000e300000000a00 */
[----:B------:R-:W1:Y:S01]  /*0230*/  LDC.64 R6, c[0x0][0x3c0] ;  /* 0x0000f000ff067b82 */ /* 0x000e620000000a00 */
[----:B0-----:R-:W-:-:S05]  /*0240*/  IMAD.WIDE R8, R3, 0x4, R8 ;  /* 0x0000000403087825 */ /* 0x001fca00078e0208 */
[----:B------:R-:W1:Y:S01]  /*0250*/  LDG.E R11, desc[UR4][R8.64] ;  /* 0x00000004080b7981 */ /* 0x000e62000c1e1900 */
[----:B------:R-:W-:Y:S01]  /*0260*/  BSSY B2, `(.L_x_4) ;  /* 0x0000009000027945 */ /* 0x000fe20003800000 */
[----:B------:R-:W-:Y:S01]  /*0270*/  IADD3 R15, PT, PT, R2, R15, RZ ;  /* 0x0000000f020f7210 */ /* 0x000fe20007ffe0ff */
[----:B------:R-:W-:Y:S02]  /*0280*/  IMAD.MOV.U32 R13, RZ, RZ, 0x1 ;  /* 0x00000001ff0d7424 */ /* 0x000fe400078e00ff */
[----:B-1----:R-:W-:-:S07]  /*0290*/  IMAD.WIDE R6, R11, 0x4, R6 ;  /* 0x000000040b067825 */ /* 0x002fce00078e0206 */
.L_x_5:
[----:B------:R-:W-:Y:S01]  /*02a0*/  HFMA2 R12, -RZ, RZ, 0, 0 ;  /* 0x00000000ff0c7431 */ /* 0x000fe200000001ff */
[----:B------:R-:W-:Y:S05]  /*02b0*/  YIELD ;  /* 0x0000000000007946 */ /* 0x000fea0003800000 */
[----:B------:R-:W2:Y:S02]  /*02c0*/  ATOMG.E.CAS.STRONG.GPU PT, R8, [R6], R12, R13 ;  /* 0x0000000c060873a9 */ /* 0x000ea400001ee10d */
[----:B--2---:R-:W-:-:S13]  /*02d0*/  ISETP.NE.AND P0, PT, R8, RZ, PT ;  /* 0x000000ff0800720c */ /* 0x004fda0003f05270 */
[----:B------:R-:W-:Y:S05]  /*02e0*/  @P0 BRA `(.L_x_5) ;  /* 0xfffffffc00ec0947 */ /* 0x000fea000383ffff */
[----:B------:R-:W-:Y:S05]  /*02f0*/  BSYNC B2 ;  /* 0x0000000000027941 */ /* 0x000fea0003800000 */
.L_x_4:
[----:B------:R-:W0:Y:S02]  /*0300*/  LDC.64 R8, c[0x0][0x398] ;  /* 0x0000e600ff087b82 */ /* 0x000e240000000a00 */
[----:B0-----:R-:W-:-:S05]  /*0310*/  IMAD.WIDE R8, R11, 0x4, R8 ;  /* 0x000000040b087825 */ /* 0x001fca00078e0208 */
[----:B------:R-:W2:Y:S02]  /*0320*/  LDG.E R10, desc[UR4][R8.64] ;  /* 0x00000004080a7981 */ /* 0x000ea4000c1e1900 */
[----:B--2---:R-:W-:-:S13]  /*0330*/  ISETP.GE.AND P0, PT, R15, R10, PT ;  /* 0x0000000a0f00720c */ /* 0x004fda0003f06270 */
[----:B------:R-:W0:Y:S01]  /*0340*/  @!P0 LDC.64 R18, c[0x0][0x3d0] ;  /* 0x0000f400ff128b82 */ /* 0x000e220000000a00 */
[----:B------:R1:W-:Y:S07]  /*0350*/  @!P0 STG.E desc[UR4][R8.64], R15 ;  /* 0x0000000f08008986 */ /* 0x0003ee000c101904 */
[----:B------:R-:W2:Y:S08]  /*0360*/  @!P0 LDC.64 R16, c[0x0][0x3a0] ;  /* 0x0000e800ff108b82 */ /* 0x000eb00000000a00 */
[----:B------:R-:W3:Y:S01]  /*0370*/  @!P0 LDC.64 R12, c[0x0][0x3d8] ;  /* 0x0000f600ff0c8b82 */ /* 0x000ee20000000a00 */
[----:B0-----:R-:W-:Y:S01]  /*0380*/  @!P0 IADD3 R10, P1, PT, R11, R18, RZ ;  /* 0x000000120b0a8210 */ /* 0x001fe20007f3e0ff */
[----:B------:R-:W-:-:S02]  /*0390*/  IMAD.MOV.U32 R18, RZ, RZ, 0x1 ;  /* 0x00000001ff127424 */ /* 0x000fc400078e00ff */
[C---:B--2---:R-:W-:Y:S01]  /*03a0*/  @!P0 IMAD.WIDE R16, R11.reuse, 0x4, R16 ;  /* 0x000000040b108825 */ /* 0x044fe200078e0210 */
[----:B------:R-:W-:-:S04]  /*03b0*/  @!P0 LEA.HI.X.SX32 R11, R11, R19, 0x1, P1 ;  /* 0x000000130b0b8211 */ /* 0x000fc800008f0eff */
[----:B------:R1:W-:Y:S04]  /*03c0*/  @!P0 STG.E desc[UR4][R16.64], R0 ;  /* 0x0000000010008986 */ /* 0x0003e8000c101904 */
[----:B------:R1:W-:Y:S04]  /*03d0*/  @!P0 STG.E.U8 desc[UR4][R10.64], R18 ;  /* 0x000000120a008986 */ /* 0x0003e8000c101104 */
[----:B---3--:R1:W-:Y:S04]  /*03e0*/  @!P0 STG.E.U8 desc[UR4][R12.64], RZ ;  /* 0x000000ff0c008986 */ /* 0x0083e8000c101104 */
[----:B------:R1:W5:Y:S04]  /*03f0*/  ATOMG.E.EXCH.STRONG.GPU PT, RZ, desc[UR4][R6.64], RZ ;  /* 0x800000ff06ff79a8 */ /* 0x000368000c1ef104 */
[----:B------:R1:W5:Y:S02]  /*0400*/  LDG.E R14, desc[UR4][R4.64+0x4] ;  /* 0x00000404040e7981 */ /* 0x000364000c1e1900 */
.L_x_3:
[----:B------:R-:W-:Y:S05]  /*0410*/  BSYNC B1 ;  /* 0x0000000000017941 */ /* 0x000fea0003800000 */
.L_x_2:
[----:B------:R-:W-:-:S04]  /*0420*/  IADD3 R3, PT, PT, R3, 0x1, RZ ;  /* 0x0000000103037810 */ /* 0x000fc80007ffe0ff */
[----:B-----5:R-:W-:-:S13]  /*0430*/  ISETP.GE.AND P0, PT, R3, R14, PT ;  /* 0x0000000e0300720c */ /* 0x020fda0003f06270 */
[----:B------:R-:W-:Y:S05]  /*0440*/  @!P0 BRA `(.L_x_6) ;  /* 0xfffffffc005c8947 */ /* 0x000fea000383ffff */
.L_x_1:
[----:B------:R-:W-:Y:S05]  /*0450*/  BSYNC B0 ;  /* 0x0000000000007941 */ /* 0x000fea0003800000 */
.L_x_0:
[----:B-1----:R-:W0:Y:S02]  /*0460*/  LDC.64 R4, c[0x0][0x3a8] ;  /* 0x0000ea00ff047b82 */ /* 0x002e240000000a00 */
[----:B0-----:R-:W-:-:S05]  /*0470*/  IMAD.WIDE.U32 R4, R0, 0x4, R4 ;  /* 0x0000000400047825 */ /* 0x001fca00078e0004 */
[----:B------:R-:W2:Y:S04]  /*0480*/  LDG.E R3, desc[UR4][R4.64] ;  /* 0x0000000404037981 */ /* 0x000ea8000c1e1900 */
[----:B------:R-:W2:Y:S02]  /*0490*/  LDG.E R6, desc[UR4][R4.64+0x4] ;  /* 0x0000040404067981 */ /* 0x000ea4000c1e1900 */
[----:B--2---:R-:W-:-:S13]  /*04a0*/  ISETP.GE.AND P0, PT, R3, R6, PT ;  /* 0x000000060300720c */ /* 0x004fda0003f06270 */
[----:B------:R-:W-:Y:S05]  /*04b0*/  @P0 EXIT ;  /* 0x000000000000094d */ /* 0x000fea0003800000 */
[----:B------:R-:W-:-:S07]  /*04c0*/  IMAD.MOV.U32 R14, RZ, RZ, R6 ;  /* 0x000000ffff0e7224 */ /* 0x000fce00078e0006 */
.L_x_11:
        /* <DEDUP_REMOVED lines=14> */
.L_x_10:
[----:B------:R-:W-:Y:S01]  /*05b0*/  HFMA2 R12, -RZ, RZ, 0, 0 ;  /* 0x00000000ff0c7431 */ /* 0x000fe200000001ff */
[----:B------:R-:W-:Y:S05]  /*05c0*/  YIELD ;  /* 0x0000000000007946 */ /* 0x000fea0003800000 */
[----:B------:R-:W2:Y:S02]  /*05d0*/  ATOMG.E.CAS.STRONG.GPU PT, R8, [R6], R12, R13 ;  /* 0x0000000c060873a9 */ /* 0x000ea400001ee10d */
[----:B--2---:R-:W-:-:S13]  /*05e0*/  ISETP.NE.AND P0, PT, R8, RZ, PT ;  /* 0x000000ff0800720c */ /* 0x004fda0003f05270 */
[----:B------:R-:W-:Y:S05]  /*05f0*/  @P0 BRA `(.L_x_10) ;  /* 0xfffffffc00ec0947 */ /* 0x000fea000383ffff */
[----:B------:R-:W-:Y:S05]  /*0600*/  BSYNC B1 ;  /* 0x0000000000017941 */ /* 0x000fea0003800000 */
.L_x_9:
        /* <DEDUP_REMOVED lines=17> */
.L_x_8:
[----:B------:R-:W-:Y:S05]  /*0720*/  BSYNC B0 ;  /* 0x0000000000007941 */ /* 0x000fea0003800000 */
.L_x_7:
[----:B------:R-:W-:-:S04]  /*0730*/  IADD3 R3, PT, PT, R3, 0x1, RZ ;  /* 0x0000000103037810 */ /* 0x000fc80007ffe0ff */
[----:B-----5:R-:W-:-:S13]  /*0740*/  ISETP.GE.AND P0, PT, R3, R14, PT ;  /* 0x0000000e0300720c */ /* 0x020fda0003f06270 */
[----:B------:R-:W-:Y:S05]  /*0750*/  @!P0 BRA `(.L_x_11) ;  /* 0xfffffffc005c8947 */ /* 0x000fea000383ffff */
[----:B------:R-:W-:Y:S05]  /*0760*/  EXIT ;  /* 0x000000000000794d */ /* 0x000fea0003800000 */
.L_x_12:
[----:B------:R-:W-:-:S00]  /*0770*/  BRA `(.L_x_12) ;  /* 0xfffffffc00fc7947 */ /* 0x000fc0000383ffff */
[----:B------:R-:W-:-:S00]  /*0780*/  NOP ;  /* 0x0000000000007918 */ /* 0x000fc00000000000 */
[----:B------:R-:W-:-:S00]  /*0790*/  NOP ;  /* 0x0000000000007918 */ /* 0x000fc00000000000 */
[----:B------:R-:W-:-:S00]  /*07a0*/  NOP ;  /* 0x0000000000007918 */ /* 0x000fc00000000000 */
[----:B------:R-:W-:-:S00]  /*07b0*/  NOP ;  /* 0x0000000000007918 */ /* 0x000fc00000000000 */
[----:B------:R-:W-:-:S00]  /*07c0*/  NOP ;  /* 0x0000000000007918 */ /* 0x000fc00000000000 */
[----:B------:R-:W-:-:S00]  /*07d0*/  NOP ;  /* 0x0000000000007918 */ /* 0x000fc00000000000 */
[----:B------:R-:W-:-:S00]  /*07e0*/  NOP ;  /* 0x0000000000007918 */ /* 0x000fc00000000000 */
[----:B------:R-:W-:-:S00]  /*07f0*/  NOP ;  /* 0x0000000000007918 */ /* 0x000fc00000000000 */
.L_x_101:


//--------------------- .text._Z17add_edges_diffcsriPiS_P10updateInfoPbS_S_S_S_S_S_ --------------------------
	.section	.text._Z17add_edges_diffcsriPiS_P10updateInfoPbS_S_S_S_S_S_,"ax",@progbits
	.align	128
        .global         _Z17add_edges_diffcsriPiS_P10updateInfoPbS_S_S_S_S_S_
        .type           _Z17add_edges_diffcsriPiS_P10updateInfoPbS_S_S_S_S_S_,@function
        .size           _Z17add_edges_diffcsriPiS_P10updateInfoPbS_S_S_S_S_S_,(.L_x_102 - _Z17add_edges_diffcsriPiS_P10updateInfoPbS_S_S_S_S_S_)
        .other          _Z17add_edges_diffcsriPiS_P10updateInfoPbS_S_S_S_S_S_,@"STO_CUDA_ENTRY STV_DEFAULT"
_Z17add_edges_diffcsriPiS_P10updateInfoPbS_S_S_S_S_S_:
.text._Z17add_edges_diffcsriPiS_P10updateInfoPbS_S_S_S_S_S_:
        /* <DEDUP_REMOVED lines=8> */
[----:B------:R-:W0:Y:S01]  /*0080*/  LDC.64 R4, c[0x0][0x398] ;  /* 0x0000e600ff047b82 */ /* 0x000e220000000a00 */
[----:B------:R-:W1:Y:S01]  /*0090*/  LDCU.64 UR4, c[0x0][0x358] ;  /* 0x00006b00ff0477ac */ /* 0x000e620008000a00 */
[----:B0-----:R-:W-:-:S05]  /*00a0*/  IMAD.WIDE.U32 R4, R3, 0x10, R4 ;  /* 0x0000001003047825 */ /* 0x001fca00078e0004 */
[----:B-1----:R-:W2:Y:S02]  /*00b0*/  LDG.E.U8 R2, desc[UR4][R4.64] ;  /* 0x0000000404027981 */ /* 0x002ea4000c1e1100 */
[----:B--2---:R-:W-:-:S05]  /*00c0*/  VIADD R0, R2, 0xffffff9f ;  /* 0xffffff9f02007836 */ /* 0x004fca0000000000 */
[----:B------:R-:W-:-:S04]  /*00d0*/  LOP3.LUT R0, R0, 0xffff, RZ, 0xc0, !PT ;  /* 0x0000ffff00007812 */ /* 0x000fc800078ec0ff */
[----:B------:R-:W-:-:S13]  /*00e0*/  ISETP.GT.U32.AND P0, PT, R0, 0x18, PT ;  /* 0x000000180000780c */ /* 0x000fda0003f04070 */
[----:B------:R-:W-:Y:S05]  /*00f0*/  @P0 EXIT ;  /* 0x000000000000094d */ /* 0x000fea0003800000 */
[----:B------:R-:W-:-:S05]  /*0100*/  IMAD.MOV.U32 R3, RZ, RZ, 0x1 ;  /* 0x00000001ff037424 */ /* 0x000fca00078e00ff */
[----:B------:R-:W-:-:S04]  /*0110*/  SHF.L.U32 R0, R3, R0, RZ ;  /* 0x0000000003007219 */ /* 0x000fc800000006ff */
[----:B------:R-:W-:-:S13]  /*0120*/  LOP3.LUT P0, RZ, R0, 0x1800001, RZ, 0xc0, !PT ;  /* 0x0180000100ff7812 */ /* 0x000fda000780c0ff */
[----:B------:R-:W-:Y:S05]  /*0130*/  @!P0 EXIT ;  /* 0x000000000000894d */ /* 0x000fea0003800000 */
[----:B------:R-:W2:Y:S01]  /*0140*/  LDG.E R0, desc[UR4][R4.64+0x4] ;  /* 0x0000040404007981 */ /* 0x000ea2000c1e1900 */
[----:B------:R-:W2:Y:S03]  /*0150*/  LDC.64 R10, c[0x0][0x388] ;  /* 0x0000e200ff0a7b82 */ /* 0x000ea60000000a00 */
[----:B------:R0:W5:Y:S04]  /*0160*/  LDG.E R6, desc[UR4][R4.64+0x8] ;  /* 0x0000080404067981 */ /* 0x000168000c1e1900 */
[----:B------:R0:W5:Y:S01]  /*0170*/  LDG.E R3, desc[UR4][R4.64+0xc] ;  /* 0x00000c0404037981 */ /* 0x000162000c1e1900 */
[----:B--2---:R-:W-:-:S05]  /*0180*/  IMAD.WIDE R8, R0, 0x4, R10 ;  /* 0x0000000400087825 */ /* 0x004fca00078e020a */
[----:B------:R-:W2:Y:S01]  /*0190*/  LDG.E R12, desc[UR4][R8.64] ;  /* 0x00000004080c7981 */ /* 0x000ea2000c1e1900 */
[----:B------:R-:W-:Y:S01]  /*01a0*/  BSSY.RECONVERGENT B0, `(.L_x_13) ;  /* 0x000000e000007945 */ /* 0x000fe20003800200 */
[----:B--2---:R-:W-:-:S13]  /*01b0*/  ISETP.NE.AND P0, PT, R12, 0x7fffffff, PT ;  /* 0x7fffffff0c00780c */ /* 0x004fda0003f05270 */
[----:B0-----:R-:W-:Y:S05]  /*01c0*/  @!P0 BRA `(.L_x_14) ;  /* 0x00000000002c8947 */ /* 0x001fea0003800000 */
[----:B-----5:R-:W-:-:S06]  /*01d0*/  IMAD.WIDE R8, R6, 0x4, R10 ;  /* 0x0000000406087825 */ /* 0x020fcc00078e020a */
[----:B------:R-:W2:Y:S01]  /*01e0*/  LDG.E R9, desc[UR4][R8.64] ;  /* 0x0000000408097981 */ /* 0x000ea2000c1e1900 */
[----:B------:R-:W-:-:S05]  /*01f0*/  IMAD.IADD R12, R3, 0x1, R12 ;  /* 0x00000001030c7824 */ /* 0x000fca00078e020c */
[----:B--2---:R-:W-:-:S13]  /*0200*/  ISETP.GT.AND P0, PT, R12, R9, PT ;  /* 0x000000090c00720c */ /* 0x004fda0003f04270 */
[----:B------:R-:W-:Y:S05]  /*0210*/  @P0 BRA `(.L_x_14) ;  /* 0x0000000000180947 */ /* 0x000fea0003800000 */
[----:B------:R-:W0:Y:S01]  /*0220*/  LDCU.64 UR6, c[0x0][0x3a0] ;  /* 0x00007400ff0677ac */ /* 0x000e220008000a00 */
[----:B------:R-:W-:Y:S01]  /*0230*/  IMAD.MOV.U32 R7, RZ, RZ, 0x1 ;  /* 0x00000001ff077424 */ /* 0x000fe200078e00ff */
[----:B0-----:R-:W-:-:S04]  /*0240*/  IADD3 R8, P0, PT, R0, UR6, RZ ;  /* 0x0000000600087c10 */ /* 0x001fc8000ff1e0ff */
[----:B------:R-:W-:-:S05]  /*0250*/  LEA.HI.X.SX32 R9, R0, UR7, 0x1, P0 ;  /* 0x0000000700097c11 */ /* 0x000fca00080f0eff */
[----:B------:R0:W-:Y:S04]  /*0260*/  STG.E.U8 desc[UR4][R8.64], R7 ;  /* 0x0000000708007986 */ /* 0x0001e8000c101104 */
[----:B------:R0:W5:Y:S02]  /*0270*/  LDG.E.U8 R2, desc[UR4][R4.64] ;  /* 0x0000000404027981 */ /* 0x000164000c1e1100 */
.L_x_14:
[----:B------:R-:W-:Y:S05]  /*0280*/  BSYNC.RECONVERGENT B0 ;  /* 0x0000000000007941 */ /* 0x000fea0003800200 */
.L_x_13:
[----:B-----5:R-:W-:Y:S01]  /*0290*/  PRMT R2, R2, 0x9910, RZ ;  /* 0x0000991002027816 */ /* 0x020fe200000000ff */
[----:B------:R-:W-:Y:S03]  /*02a0*/  BSSY B0, `(.L_x_15) ;  /* 0x0000020000007945 */ /* 0x000fe60003800000 */
[C---:B------:R-:W-:Y:S02]  /*02b0*/  ISETP.NE.AND P0, PT, R2.reuse, 0x61, PT ;  /* 0x000000610200780c */ /* 0x040fe40003f05270 */
[----:B------:R-:W-:-:S13]  /*02c0*/  ISETP.NE.AND P1, PT, R2, 0x79, PT ;  /* 0x000000790200780c */ /* 0x000fda0003f25270 */
[----:B------:R-:W-:Y:S05]  /*02d0*/  @P0 BRA P1, `(.L_x_16) ;  /* 0x0000000000700947 */ /* 0x000fea0000800000 */
[----:B0-----:R-:W0:Y:S02]  /*02e0*/  LDC.64 R8, c[0x0][0x3a8] ;  /* 0x0000ea00ff087b82 */ /* 0x001e240000000a00 */
[----:B0-----:R-:W-:-:S05]  /*02f0*/  IMAD.WIDE R8, R0, 0x4, R8 ;  /* 0x0000000400087825 */ /* 0x001fca00078e0208 */
[----:B------:R-:W2:Y:S04]  /*0300*/  LDG.E R2, desc[UR4][R8.64] ;  /* 0x0000000408027981 */ /* 0x000ea8000c1e1900 */
[----:B------:R-:W2:Y:S02]  /*0310*/  LDG.E R7, desc[UR4][R8.64+0x4] ;  /* 0x0000040408077981 */ /* 0x000ea4000c1e1900 */
[----:B--2---:R-:W-:-:S13]  /*0320*/  ISETP.GE.AND P0, PT, R2, R7, PT ;  /* 0x000000070200720c */ /* 0x004fda0003f06270 */
[----:B------:R-:W-:Y:S05]  /*0330*/  @P0 BRA `(.L_x_16) ;  /* 0x0000000000580947 */ /* 0x000fea0003800000 */
[----:B------:R-:W0:Y:S01]  /*0340*/  LDC.64 R10, c[0x0][0x3b8] ;  /* 0x0000ee00ff0a7b82 */ /* 0x000e220000000a00 */
[----:B------:R-:W-:-:S07]  /*0350*/  IMAD.MOV.U32 R15, RZ, RZ, R2 ;  /* 0x000000ffff0f7224 */ /* 0x000fce00078e0002 */
.L_x_20:
[----:B0-----:R-:W-:-:S05]  /*0360*/  IMAD.WIDE R12, R15, 0x4, R10 ;  /* 0x000000040f0c7825 */ /* 0x001fca00078e020a */
[----:B------:R-:W2:Y:S01]  /*0370*/  LDG.E R2, desc[UR4][R12.64] ;  /* 0x000000040c027981 */ /* 0x000ea2000c1e1900 */
[----:B------:R-:W-:Y:S05]  /*0380*/  YIELD ;  /* 0x0000000000007946 */ /* 0x000fea0003800000 */
[----:B------:R-:W-:Y:S01]  /*0390*/  BSSY.RELIABLE B1, `(.L_x_17) ;  /* 0x0000009000017945 */ /* 0x000fe20003800100 */
[----:B--2---:R-:W-:-:S13]  /*03a0*/  ISETP.NE.AND P0, PT, R2, 0x7fffffff, PT ;  /* 0x7fffffff0200780c */ /* 0x004fda0003f05270 */
[----:B------:R-:W-:Y:S05]  /*03b0*/  @P0 BRA `(.L_x_18) ;  /* 0x0000000000180947 */ /* 0x000fea0003800000 */
[----:B------:R-:W-:-:S06]  /*03c0*/  IMAD.MOV.U32 R2, RZ, RZ, 0x7fffffff ;  /* 0x7fffffffff027424 */ /* 0x000fcc00078e00ff */
[----:B------:R-:W2:Y:S02]  /*03d0*/  ATOMG.E.CAS.STRONG.GPU PT, R2, [R12], R2, R3 ;  /* 0x000000020c0273a9 */ /* 0x000ea400001ee103 */
[----:B--2---:R-:W-:-:S13]  /*03e0*/  ISETP.NE.AND P0, PT, R2, 0x7fffffff, PT ;  /* 0x7fffffff0200780c */ /* 0x004fda0003f05270 */
[----:B------:R-:W-:Y:S05]  /*03f0*/  @!P0 BREAK.RELIABLE B1 ;  /* 0x0000000000018942 */ /* 0x000fea0003800100 */
[----:B------:R-:W-:Y:S05]  /*0400*/  @!P0 BRA `(.L_x_19) ;  /* 0x0000000000188947 */ /* 0x000fea0003800000 */
[----:B------:R0:W5:Y:S02]  /*0410*/  LDG.E R7, desc[UR4][R8.64+0x4] ;  /* 0x0000040408077981 */ /* 0x000164000c1e1900 */
.L_x_18:
[----:B------:R-:W-:Y:S05]  /*0420*/  BSYNC.RELIABLE B1 ;  /* 0x0000000000017941 */ /* 0x000fea0003800100 */
.L_x_17:
[----:B------:R-:W-:-:S05]  /*0430*/  VIADD R15, R15, 0x1 ;  /* 0x000000010f0f7836 */ /* 0x000fca0000000000 */
[----:B-----5:R-:W-:-:S13]  /*0440*/  ISETP.GE.AND P0, PT, R15, R7, PT ;  /* 0x000000070f00720c */ /* 0x020fda0003f06270 */
[----:B------:R-:W-:Y:S05]  /*0450*/  @!P0 BRA `(.L_x_20) ;  /* 0xfffffffc00c08947 */ /* 0x000fea000383ffff */
[----:B------:R-:W-:Y:S05]  /*0460*/  BRA `(.L_x_16) ;  /* 0x00000000000c7947 */ /* 0x000fea0003800000 */
.L_x_19:
[----:B------:R-:W0:Y:S02]  /*0470*/  LDC.64 R8, c[0x0][0x3b0] ;  /* 0x0000ec00ff087b82 */ /* 0x000e240000000a00 */
[----:B0-----:R-:W-:-:S05]  /*0480*/  IMAD.WIDE R8, R15, 0x4, R8 ;  /* 0x000000040f087825 */ /* 0x001fca00078e0208 */
[----:B------:R1:W-:Y:S02]  /*0490*/  STG.E desc[UR4][R8.64], R6 ;  /* 0x0000000608007986 */ /* 0x0003e4000c101904 */
.L_x_16:
[----:B------:R-:W-:Y:S05]  /*04a0*/  BSYNC B0 ;  /* 0x0000000000007941 */ /* 0x000fea0003800000 */
.L_x_15:
[----:B0-----:R-:W2:Y:S01]  /*04b0*/  LDG.E.U8 R4, desc[UR4][R4.64] ;  /* 0x0000000404047981 */ /* 0x001ea2000c1e1100 */
[----:B------:R-:W-:Y:S01]  /*04c0*/  BSSY.RECONVERGENT B0, `(.L_x_21) ;  /* 0x0000005000007945 */ /* 0x000fe20003800200 */
[----:B--2---:R-:W-:-:S13]  /*04d0*/  ISETP.NE.AND P0, PT, R4, 0x78, PT ;  /* 0x000000780400780c */ /* 0x004fda0003f05270 */
[----:B------:R-:W-:Y:S05]  /*04e0*/  @!P0 BRA `(.L_x_22) ;  /* 0x0000000000088947 */ /* 0x000fea0003800000 */
[----:B------:R-:W-:-:S13]  /*04f0*/  ISETP.NE.AND P0, PT, R4, 0x61, PT ;  /* 0x000000610400780c */ /* 0x000fda0003f05270 */
[----:B------:R-:W-:Y:S05]  /*0500*/  @P0 EXIT ;  /* 0x000000000000094d */ /* 0x000fea0003800000 */
.L_x_22:
[----:B------:R-:W-:Y:S05]  /*0510*/  BSYNC.RECONVERGENT B0 ;  /* 0x0000000000007941 */ /* 0x000fea0003800200 */
.L_x_21:
[----:B------:R-:W1:Y:S02]  /*0520*/  LDC.64 R4, c[0x0][0x3c0] ;  /* 0x0000f000ff047b82 */ /* 0x000e640000000a00 */
[----:B-1----:R-:W-:-:S05]  /*0530*/  IMAD.WIDE R6, R6, 0x4, R4 ;  /* 0x0000000406067825 */ /* 0x002fca00078e0204 */
[----:B------:R-:W2:Y:S04]  /*0540*/  LDG.E R2, desc[UR4][R6.64] ;  /* 0x0000000406027981 */ /* 0x000ea8000c1e1900 */
[----:B------:R-:W2:Y:S02]  /*0550*/  LDG.E R9, desc[UR4][R6.64+0x4] ;  /* 0x0000040406097981 */ /* 0x000ea4000c1e1900 */
[----:B--2---:R-:W-:-:S13]  /*0560*/  ISETP.GE.AND P0, PT, R2, R9, PT ;  /* 0x000000090200720c */ /* 0x004fda0003f06270 */
[----:B------:R-:W-:Y:S05]  /*0570*/  @P0 EXIT ;  /* 0x000000000000094d */ /* 0x000fea0003800000 */
[----:B------:R-:W0:Y:S01]  /*0580*/  LDC.64 R4, c[0x0][0x3d0] ;  /* 0x0000f400ff047b82 */ /* 0x000e220000000a00 */
[----:B------:R-:W-:Y:S02]  /*0590*/  IMAD.MOV.U32 R11, RZ, RZ, R2 ;  /* 0x000000ffff0b7224 */ /* 0x000fe400078e0002 */
[----:B------:R-:W-:-:S07]  /*05a0*/  IMAD.MOV.U32 R2, RZ, RZ, R9 ;  /* 0x000000ffff027224 */ /* 0x000fce00078e0009 */
.L_x_26:
[----:B0-----:R-:W-:-:S05]  /*05b0*/  IMAD.WIDE R8, R11, 0x4, R4 ;  /* 0x000000040b087825 */ /* 0x001fca00078e0204 */
[----:B------:R-:W2:Y:S01]  /*05c0*/  LDG.E R10, desc[UR4][R8.64] ;  /* 0x00000004080a7981 */ /* 0x000ea2000c1e1900 */
[----:B------:R-:W-:Y:S05]  /*05d0*/  YIELD ;  /* 0x0000000000007946 */ /* 0x000fea0003800000 */
[----:B------:R-:W-:Y:S01]  /*05e0*/  BSSY.RECONVERGENT B0, `(.L_x_23) ;  /* 0x0000008000007945 */ /* 0x000fe20003800200 */
[----:B--2---:R-:W-:-:S13]  /*05f0*/  ISETP.NE.AND P0, PT, R10, 0x7fffffff, PT ;  /* 0x7fffffff0a00780c */ /* 0x004fda0003f05270 */
[----:B------:R-:W-:Y:S05]  /*0600*/  @P0 BRA `(.L_x_24) ;  /* 0x0000000000140947 */ /* 0x000fea0003800000 */
[----:B------:R-:W-:-:S05]  /*0610*/  IMAD.MOV.U32 R2, RZ, RZ, 0x7fffffff ;  /* 0x7fffffffff027424 */ /* 0x000fca00078e00ff */
[----:B------:R-:W2:Y:S02]  /*0620*/  ATOMG.E.CAS.STRONG.GPU PT, R8, [R8], R2, R3 ;  /* 0x00000002080873a9 */ /* 0x000ea400001ee103 */
[----:B--2---:R-:W-:-:S13]  /*0630*/  ISETP.NE.AND P0, PT, R8, 0x7fffffff, PT ;  /* 0x7fffffff0800780c */ /* 0x004fda0003f05270 */
[----:B------:R-:W-:Y:S05]  /*0640*/  @!P0 BRA `(.L_x_25) ;  /* 0x0000000000188947 */ /* 0x000fea0003800000 */
[----:B------:R0:W5:Y:S02]  /*0650*/  LDG.E R2, desc[UR4][R6.64+0x4] ;  /* 0x0000040406027981 */ /* 0x000164000c1e1900 */
.L_x_24:
[----:B------:R-:W-:Y:S05]  /*0660*/  BSYNC.RECONVERGENT B0 ;  /* 0x0000000000007941 */ /* 0x000fea0003800200 */
.L_x_23:
[----:B------:R-:W-:-:S05]  /*0670*/  VIADD R11, R11, 0x1 ;  /* 0x000000010b0b7836 */ /* 0x000fca0000000000 */
[----:B-----5:R-:W-:-:S13]  /*0680*/  ISETP.GE.AND P0, PT, R11, R2, PT ;  /* 0x000000020b00720c */ /* 0x020fda0003f06270 */
[----:B------:R-:W-:Y:S05]  /*0690*/  @!P0 BRA `(.L_x_26) ;  /* 0xfffffffc00c48947 */ /* 0x000fea000383ffff */
[----:B------:R-:W-:Y:S05]  /*06a0*/  EXIT ;  /* 0x000000000000794d */ /* 0x000fea0003800000 */
.L_x_25:
[----:B------:R-:W0:Y:S02]  /*06b0*/  LDC.64 R2, c[0x0][0x3c8] ;  /* 0x0000f200ff027b82 */ /* 0x000e240000000a00 */
[----:B0-----:R-:W-:-:S05]  /*06c0*/  IMAD.WIDE R2, R11, 0x4, R2 ;  /* 0x000000040b027825 */ /* 0x001fca00078e0202 */
[----:B------:R-:W-:Y:S01]  /*06d0*/  STG.E desc[UR4][R2.64], R0 ;  /* 0x0000000002007986 */ /* 0x000fe2000c101904 */
[----:B------:R-:W-:Y:S05]  /*06e0*/  EXIT ;  /* 0x000000000000794d */ /* 0x000fea0003800000 */
.L_x_27:
        /* <DEDUP_REMOVED lines=9> */
.L_x_102:


//--------------------- .text._Z18copy_edges_diffcsriPiS_S_S_S_S_S_S_S_S_S_S_ --------------------------
	.section	.text._Z18copy_edges_diffcsriPiS_S_S_S_S_S_S_S_S_S_S_,"ax",@progbits
	.align	128
        .global         _Z18copy_edges_diffcsriPiS_S_S_S_S_S_S_S_S_S_S_
        .type           _Z18copy_edges_diffcsriPiS_S_S_S_S_S_S_S_S_S_S_,@function
        .size           _Z18copy_edges_diffcsriPiS_S_S_S_S_S_S_S_S_S_S_,(.L_x_103 - _Z18copy_edges_diffcsriPiS_S_S_S_S_S_S_S_S_S_S_)
        .other          _Z18copy_edges_diffcsriPiS_S_S_S_S_S_S_S_S_S_S_,@"STO_CUDA_ENTRY STV_DEFAULT"
_Z18copy_edges_diffcsriPiS_S_S_S_S_S_S_S_S_S_S_:
.text._Z18copy_edges_diffcsriPiS_S_S_S_S_S_S_S_S_S_S_:
        /* <DEDUP_REMOVED lines=11> */
[----:B-1----:R-:W2:Y:S04]  /*00b0*/  LDG.E R14, desc[UR4][R2.64] ;  /* 0x00000004020e7981 */ /* 0x002ea8000c1e1900 */
[----:B------:R-:W2:Y:S01]  /*00c0*/  LDG.E R15, desc[UR4][R2.64+0x4] ;  /* 0x00000404020f7981 */ /* 0x000ea2000c1e1900 */
[----:B------:R-:W-:Y:S01]  /*00d0*/  BSSY.RECONVERGENT B0, `(.L_x_28) ;  /* 0x000001e000007945 */ /* 0x000fe20003800200 */
[----:B--2---:R-:W-:-:S13]  /*00e0*/  ISETP.GE.AND P0, PT, R14, R15, PT ;  /* 0x0000000f0e00720c */ /* 0x004fda0003f06270 */
[----:B------:R-:W-:Y:S05]  /*00f0*/  @P0 BRA `(.L_x_29) ;  /* 0x00000000006c0947 */ /* 0x000fea0003800000 */
[----:B------:R-:W0:Y:S08]  /*0100*/  LDC.64 R12, c[0x0][0x3b8] ;  /* 0x0000ee00ff0c7b82 */ /* 0x000e300000000a00 */
[----:B------:R-:W1:Y:S08]  /*0110*/  LDC.64 R4, c[0x0][0x398] ;  /* 0x0000e600ff047b82 */ /* 0x000e700000000a00 */
[----:B------:R-:W2:Y:S01]  /*0120*/  LDC.64 R6, c[0x0][0x390] ;  /* 0x0000e400ff067b82 */ /* 0x000ea20000000a00 */
[----:B0-----:R-:W-:-:S07]  /*0130*/  IMAD.WIDE.U32 R12, R0, 0x4, R12 ;  /* 0x00000004000c7825 */ /* 0x001fce00078e000c */
[----:B------:R-:W0:Y:S01]  /*0140*/  LDC.64 R8, c[0x0][0x3c0] ;  /* 0x0000f000ff087b82 */ /* 0x000e220000000a00 */
[----:B------:R3:W5:Y:S01]  /*0150*/  LDG.E R23, desc[UR4][R12.64] ;  /* 0x000000040c177981 */ /* 0x000762000c1e1900 */
[----:B------:R-:W-:Y:S02]  /*0160*/  MOV R21, R14 ;  /* 0x0000000e00157202 */ /* 0x000fe40000000f00 */
[----:B------:R-:W-:-:S04]  /*0170*/  MOV R20, R15 ;  /* 0x0000000f00147202 */ /* 0x000fc80000000f00 */
[----:B-1----:R-:W4:Y:S03]  /*0180*/  LDC.64 R10, c[0x0][0x3c8] ;  /* 0x0000f200ff0a7b82 */ /* 0x002f260000000a00 */
.L_x_32:
[----:B-1----:R-:W-:-:S05]  /*0190*/  IMAD.WIDE R18, R21, 0x4, R4 ;  /* 0x0000000415127825 */ /* 0x002fca00078e0204 */
[----:B---3--:R-:W3:Y:S01]  /*01a0*/  LDG.E R12, desc[UR4][R18.64] ;  /* 0x00000004120c7981 */ /* 0x008ee2000c1e1900 */
[----:B------:R-:W-:Y:S01]  /*01b0*/  BSSY.RECONVERGENT B1, `(.L_x_30) ;  /* 0x000000c000017945 */ /* 0x000fe20003800200 */
[----:B---3--:R-:W-:-:S13]  /*01c0*/  ISETP.NE.AND P0, PT, R12, 0x7fffffff, PT ;  /* 0x7fffffff0c00780c */ /* 0x008fda0003f05270 */
[----:B------:R-:W-:Y:S05]  /*01d0*/  @!P0 BRA `(.L_x_31) ;  /* 0x0000000000248947 */ /* 0x000fea0003800000 */
[----:B--2---:R-:W-:-:S06]  /*01e0*/  IMAD.WIDE R12, R21, 0x4, R6 ;  /* 0x00000004150c7825 */ /* 0x004fcc00078e0206 */
[----:B------:R-:W2:Y:S01]  /*01f0*/  LDG.E R13, desc[UR4][R12.64] ;  /* 0x000000040c0d7981 */ /* 0x000ea2000c1e1900 */
[----:B0----5:R-:W-:-:S05]  /*0200*/  IMAD.WIDE R14, R23, 0x4, R8 ;  /* 0x00000004170e7825 */ /* 0x021fca00078e0208 */
[----:B--2---:R1:W-:Y:S04]  /*0210*/  STG.E desc[UR4][R14.64], R13 ;  /* 0x0000000d0e007986 */ /* 0x0043e8000c101904 */
[----:B------:R-:W2:Y:S01]  /*0220*/  LDG.E R19, desc[UR4][R18.64] ;  /* 0x0000000412137981 */ /* 0x000ea2000c1e1900 */
[C---:B----4-:R-:W-:Y:S01]  /*0230*/  IMAD.WIDE R16, R23.reuse, 0x4, R10 ;  /* 0x0000000417107825 */ /* 0x050fe200078e020a */
[----:B------:R-:W-:-:S04]  /*0240*/  IADD3 R23, PT, PT, R23, 0x1, RZ ;  /* 0x0000000117177810 */ /* 0x000fc80007ffe0ff */
[----:B--2---:R1:W-:Y:S04]  /*0250*/  STG.E desc[UR4][R16.64], R19 ;  /* 0x0000001310007986 */ /* 0x0043e8000c101904 */
[----:B------:R1:W5:Y:S02]  /*0260*/  LDG.E R20, desc[UR4][R2.64+0x4] ;  /* 0x0000040402147981 */ /* 0x000364000c1e1900 */
.L_x_31:
[----:B------:R-:W-:Y:S05]  /*0270*/  BSYNC.RECONVERGENT B1 ;  /* 0x0000000000017941 */ /* 0x000fea0003800200 */
.L_x_30:
[----:B------:R-:W-:-:S04]  /*0280*/  IADD3 R21, PT, PT, R21, 0x1, RZ ;  /* 0x0000000115157810 */ /* 0x000fc80007ffe0ff */
[----:B-----5:R-:W-:-:S13]  /*0290*/  ISETP.GE.AND P0, PT, R21, R20, PT ;  /* 0x000000141500720c */ /* 0x020fda0003f06270 */
[----:B------:R-:W-:Y:S05]  /*02a0*/  @!P0 BRA `(.L_x_32) ;  /* 0xfffffffc00b88947 */ /* 0x000fea000383ffff */
.L_x_29:
[----:B------:R-:W-:Y:S05]  /*02b0*/  BSYNC.RECONVERGENT B0 ;  /* 0x0000000000007941 */ /* 0x000fea0003800200 */
.L_x_28:
[----:B-1----:R-:W1:Y:S08]  /*02c0*/  LDC.64 R2, c[0x0][0x3a0] ;  /* 0x0000e800ff027b82 */ /* 0x002e700000000a00 */
[----:B------:R-:W3:Y:S01]  /*02d0*/  LDC.64 R12, c[0x0][0x3d0] ;  /* 0x0000f400ff0c7b82 */ /* 0x000ee20000000a00 */
[----:B-1----:R-:W-:-:S05]  /*02e0*/  IMAD.WIDE.U32 R2, R0, 0x4, R2 ;  /* 0x0000000400027825 */ /* 0x002fca00078e0002 */
[----:B------:R-:W5:Y:S04]  /*02f0*/  LDG.E R14, desc[UR4][R2.64] ;  /* 0x00000004020e7981 */ /* 0x000f68000c1e1900 */
[----:B------:R-:W5:Y:S01]  /*0300*/  LDG.E R15, desc[UR4][R2.64+0x4] ;  /* 0x00000404020f7981 */ /* 0x000f62000c1e1900 */
[----:B---3--:R-:W-:Y:S01]  /*0310*/  IMAD.WIDE.U32 R12, R0, 0x4, R12 ;  /* 0x00000004000c7825 */ /* 0x008fe200078e000c */
[----:B-----5:R-:W-:-:S13]  /*0320*/  ISETP.GE.AND P0, PT, R14, R15, PT ;  /* 0x0000000f0e00720c */ /* 0x020fda0003f06270 */
[----:B------:R-:W-:Y:S05]  /*0330*/  @P0 EXIT ;  /* 0x000000000000094d */ /* 0x000fea0003800000 */
[----:B------:R1:W5:Y:S01]  /*0340*/  LDG.E R23, desc[UR4][R12.64] ;  /* 0x000000040c177981 */ /* 0x000362000c1e1900 */
[----:B------:R-:W3:Y:S01]  /*0350*/  LDC.64 R4, c[0x0][0x3b0] ;  /* 0x0000ec00ff047b82 */ /* 0x000ee20000000a00 */
[----:B------:R-:W-:Y:S02]  /*0360*/  MOV R21, R14 ;  /* 0x0000000e00157202 */ /* 0x000fe40000000f00 */
[----:B------:R-:W-:-:S05]  /*0370*/  MOV R0, R15 ;  /* 0x0000000f00007202 */ /* 0x000fca0000000f00 */
[----:B--2---:R-:W2:Y:S08]  /*0380*/  LDC.64 R6, c[0x0][0x3a8] ;  /* 0x0000ea00ff067b82 */ /* 0x004eb00000000a00 */
[----:B0-----:R-:W0:Y:S08]  /*0390*/  LDC.64 R8, c[0x0][0x3d8] ;  /* 0x0000f600ff087b82 */ /* 0x001e300000000a00 */
[----:B-1--4-:R-:W4:Y:S02]  /*03a0*/  LDC.64 R10, c[0x0][0x3e0] ;  /* 0x0000f800ff0a7b82 */ /* 0x012f240000000a00 */
.L_x_35:
[----:B-1-3--:R-:W-:-:S05]  /*03b0*/  IMAD.WIDE R18, R21, 0x4, R4 ;  /* 0x0000000415127825 */ /* 0x00afca00078e0204 */
[----:B------:R-:W3:Y:S01]  /*03c0*/  LDG.E R12, desc[UR4][R18.64] ;  /* 0x00000004120c7981 */ /* 0x000ee2000c1e1900 */
        /* <DEDUP_REMOVED lines=12> */
.L_x_34:
[----:B------:R-:W-:Y:S05]  /*0490*/  BSYNC.RECONVERGENT B0 ;  /* 0x0000000000007941 */ /* 0x000fea0003800200 */
.L_x_33:
[----:B------:R-:W-:-:S04]  /*04a0*/  IADD3 R21, PT, PT, R21, 0x1, RZ ;  /* 0x0000000115157810 */ /* 0x000fc80007ffe0ff */
[----:B-----5:R-:W-:-:S13]  /*04b0*/  ISETP.GE.AND P0, PT, R21, R0, PT ;  /* 0x000000001500720c */ /* 0x020fda0003f06270 */
[----:B------:R-:W-:Y:S05]  /*04c0*/  @!P0 BRA `(.L_x_35) ;  /* 0xfffffffc00b88947 */ /* 0x000fea000383ffff */
[----:B------:R-:W-:Y:S05]  /*04d0*/  EXIT ;  /* 0x000000000000794d */ /* 0x000fea0003800000 */
.L_x_36:
        /* <DEDUP_REMOVED lines=10> */
.L_x_103:


//--------------------- .text._Z10prefix_sumiiPiS_S_S_ --------------------------
	.section	.text._Z10prefix_sumiiPiS_S_S_,"ax",@progbits
	.align	128
        .global         _Z10prefix_sumiiPiS_S_S_
        .type           _Z10prefix_sumiiPiS_S_S_,@function
        .size           _Z10prefix_sumiiPiS_S_S_,(.L_x_104 - _Z10prefix_sumiiPiS_S_S_)
        .other          _Z10prefix_sumiiPiS_S_S_,@"STO_CUDA_ENTRY STV_DEFAULT"
_Z10prefix_sumiiPiS_S_S_:
.text._Z10prefix_sumiiPiS_S_S_:
[----:B------:R-:W-:Y:S01]  /*0000*/  LDC R1, c[0x0][0x37c] ;  /* 0x0000df00ff017b82 */ /* 0x000fe20000000800 */
[----:B------:R-:W0:Y:S01]  /*0010*/  S2R R11, SR_CTAID.X ;  /* 0x00000000000b7919 */ /* 0x000e220000002500 */
[----:B------:R-:W0:Y:S01]  /*0020*/  LDCU UR4, c[0x0][0x360] ;  /* 0x00006c00ff0477ac */ /* 0x000e220008000800 */
[----:B------:R-:W0:Y:S01]  /*0030*/  S2R R0, SR_TID.X ;  /* 0x0000000000007919 */ /* 0x000e220000002100 */
[----:B------:R-:W1:Y:S01]  /*0040*/  LDCU.64 UR6, c[0x0][0x380] ;  /* 0x00007000ff0677ac */ /* 0x000e620008000a00 */
[----:B0-----:R-:W-:-:S05]  /*0050*/  IMAD R11, R11, UR4, R0 ;  /* 0x000000040b0b7c24 */ /* 0x001fca000f8e0200 */
[----:B-1----:R-:W-:-:S04]  /*0060*/  ISETP.GE.U32.AND P0, PT, R11, UR7, PT ;  /* 0x000000070b007c0c */ /* 0x002fc8000bf06070 */
[----:B------:R-:W-:-:S13]  /*0070*/  ISETP.GT.U32.OR P0, PT, R11, UR6, !P0 ;  /* 0x000000060b007c0c */ /* 0x000fda000c704470 */
[----:B------:R-:W-:Y:S05]  /*0080*/  @P0 EXIT ;  /* 0x000000000000094d */ /* 0x000fea0003800000 */
[----:B------:R-:W0:Y:S01]  /*0090*/  LDC.64 R2, c[0x0][0x398] ;  /* 0x0000e600ff027b82 */ /* 0x000e220000000a00 */
[----:B------:R-:W1:Y:S01]  /*00a0*/  LDCU.64 UR4, c[0x0][0x358] ;  /* 0x00006b00ff0477ac */ /* 0x000e620008000a00 */
[----:B------:R-:W-:-:S06]  /*00b0*/  IADD3 R13, PT, PT, R11, -UR7, RZ ;  /* 0x800000070b0d7c10 */ /* 0x000fcc000fffe0ff */
[----:B------:R-:W2:Y:S08]  /*00c0*/  LDC.64 R4, c[0x0][0x388] ;  /* 0x0000e200ff047b82 */ /* 0x000eb00000000a00 */
[----:B------:R-:W3:Y:S01]  /*00d0*/  LDC.64 R6, c[0x0][0x3a0] ;  /* 0x0000e800ff067b82 */ /* 0x000ee20000000a00 */
[----:B0-----:R-:W-:-:S07]  /*00e0*/  IMAD.WIDE.U32 R2, R13, 0x4, R2 ;  /* 0x000000040d027825 */ /* 0x001fce00078e0002 */
[----:B------:R-:W0:Y:S01]  /*00f0*/  LDC.64 R8, c[0x0][0x390] ;  /* 0x0000e400ff087b82 */ /* 0x000e220000000a00 */
[----:B-1----:R-:W4:Y:S01]  /*0100*/  LDG.E R2, desc[UR4][R2.64] ;  /* 0x0000000402027981 */ /* 0x002f22000c1e1900 */
[----:B--2---:R-:W-:-:S05]  /*0110*/  IMAD.WIDE.U32 R4, R11, 0x4, R4 ;  /* 0x000000040b047825 */ /* 0x004fca00078e0004 */
[----:B------:R-:W4:Y:S01]  /*0120*/  LDG.E R15, desc[UR4][R4.64] ;  /* 0x00000004040f7981 */ /* 0x000f22000c1e1900 */
[----:B---3--:R-:W-:-:S04]  /*0130*/  IMAD.WIDE.U32 R6, R13, 0x4, R6 ;  /* 0x000000040d067825 */ /* 0x008fc800078e0006 */
[----:B0-----:R-:W-:Y:S01]  /*0140*/  IMAD.WIDE.U32 R8, R11, 0x4, R8 ;  /* 0x000000040b087825 */ /* 0x001fe200078e0008 */
[----:B----4-:R-:W-:-:S05]  /*0150*/  IADD3 R15, PT, PT, R2, R15, RZ ;  /* 0x0000000f020f7210 */ /* 0x010fca0007ffe0ff */
[----:B------:R-:W-:Y:S04]  /*0160*/  STG.E desc[UR4][R4.64], R15 ;  /* 0x0000000f04007986 */ /* 0x000fe8000c101904 */
[----:B------:R-:W2:Y:S04]  /*0170*/  LDG.E R6, desc[UR4][R6.64] ;  /* 0x0000000406067981 */ /* 0x000ea8000c1e1900 */
[----:B------:R-:W2:Y:S02]  /*0180*/  LDG.E R11, desc[UR4][R8.64] ;  /* 0x00000004080b7981 */ /* 0x000ea4000c1e1900 */
[----:B--2---:R-:W-:-:S05]  /*0190*/  IADD3 R11, PT, PT, R6, R11, RZ ;  /* 0x0000000b060b7210 */ /* 0x004fca0007ffe0ff */
[----:B------:R-:W-:Y:S01]  /*01a0*/  STG.E desc[UR4][R8.64], R11 ;  /* 0x0000000b08007986 */ /* 0x000fe2000c101904 */
[----:B------:R-:W-:Y:S05]  /*01b0*/  EXIT ;  /* 0x000000000000794d */ /* 0x000fea0003800000 */
.L_x_37:
        /* <DEDUP_REMOVED lines=12> */
.L_x_104:


//--------------------- .text._Z20add_diff_edge_countsiPiS_S_S_S_S_S_S_ --------------------------
	.section	.text._Z20add_diff_edge_countsiPiS_S_S_S_S_S_S_,"ax",@progbits
	.align	128
        .global         _Z20add_diff_edge_countsiPiS_S_S_S_S_S_S_
        .type           _Z20add_diff_edge_countsiPiS_S_S_S_S_S_S_,@function
        .size           _Z20add_diff_edge_countsiPiS_S_S_S_S_S_S_,(.L_x_105 - _Z20add_diff_edge_countsiPiS_S_S_S_S_S_S_)
        .other          _Z20add_diff_edge_countsiPiS_S_S_S_S_S_S_,@"STO_CUDA_ENTRY STV_DEFAULT"
_Z20add_diff_edge_countsiPiS_S_S_S_S_S_S_:
.text._Z20add_diff_edge_countsiPiS_S_S_S_S_S_S_:
        /* <DEDUP_REMOVED lines=16> */
[----:B------:R-:W0:Y:S01]  /*0100*/  LDC.64 R4, c[0x0][0x3b8] ;  /* 0x0000ee00ff047b82 */ /* 0x000e220000000a00 */
[----:B------:R-:W-:Y:S02]  /*0110*/  IMAD.MOV.U32 R11, RZ, RZ, R6 ;  /* 0x000000ffff0b7224 */ /* 0x000fe400078e0006 */
[----:B------:R-:W-:-:S05]  /*0120*/  IMAD.MOV.U32 R10, RZ, RZ, R7 ;  /* 0x000000ffff0a7224 */ /* 0x000fca00078e0007 */
[----:B------:R-:W1:Y:S01]  /*0130*/  LDC.64 R8, c[0x0][0x398] ;  /* 0x0000e600ff087b82 */ /* 0x000e620000000a00 */
[----:B0-----:R-:W-:-:S07]  /*0140*/  IMAD.WIDE.U32 R4, R0, 0x4, R4 ;  /* 0x0000000400047825 */ /* 0x001fce00078e0004 */
.L_x_42:
[----:B01----:R-:W-:-:S06]  /*0150*/  IMAD.WIDE R6, R11, 0x4, R8 ;  /* 0x000000040b067825 */ /* 0x003fcc00078e0208 */
[----:B------:R-:W2:Y:S01]  /*0160*/  LDG.E R6, desc[UR4][R6.64] ;  /* 0x0000000406067981 */ /* 0x000ea2000c1e1900 */
[----:B------:R-:W-:Y:S01]  /*0170*/  BSSY.RECONVERGENT B1, `(.L_x_40) ;  /* 0x0000008000017945 */ /* 0x000fe20003800200 */
[----:B------:R-:W-:Y:S02]  /*0180*/  IADD3 R11, PT, PT, R11, 0x1, RZ ;  /* 0x000000010b0b7810 */ /* 0x000fe40007ffe0ff */
[----:B--2---:R-:W-:-:S13]  /*0190*/  ISETP.NE.AND P0, PT, R6, 0x7fffffff, PT ;  /* 0x7fffffff0600780c */ /* 0x004fda0003f05270 */
[----:B------:R-:W-:Y:S05]  /*01a0*/  @!P0 BRA `(.L_x_41) ;  /* 0x0000000000108947 */ /* 0x000fea0003800000 */
[----:B------:R-:W2:Y:S02]  /*01b0*/  LDG.E R6, desc[UR4][R4.64+0x4] ;  /* 0x0000040404067981 */ /* 0x000ea4000c1e1900 */
[----:B--2---:R-:W-:-:S05]  /*01c0*/  VIADD R7, R6, 0x1 ;  /* 0x0000000106077836 */ /* 0x004fca0000000000 */
[----:B------:R0:W-:Y:S04]  /*01d0*/  STG.E desc[UR4][R4.64+0x4], R7 ;  /* 0x0000040704007986 */ /* 0x0001e8000c101904 */
[----:B------:R0:W5:Y:S02]  /*01e0*/  LDG.E R10, desc[UR4][R2.64+0x4] ;  /* 0x00000404020a7981 */ /* 0x000164000c1e1900 */
.L_x_41:
[----:B------:R-:W-:Y:S05]  /*01f0*/  BSYNC.RECONVERGENT B1 ;  /* 0x0000000000017941 */ /* 0x000fea0003800200 */
.L_x_40:
[----:B-----5:R-:W-:-:S13]  /*0200*/  ISETP.GE.AND P0, PT, R11, R10, PT ;  /* 0x0000000a0b00720c */ /* 0x020fda0003f06270 */
[----:B------:R-:W-:Y:S05]  /*0210*/  @!P0 BRA `(.L_x_42) ;  /* 0xfffffffc00cc8947 */ /* 0x000fea000383ffff */
.L_x_39:
[----:B------:R-:W-:Y:S05]  /*0220*/  BSYNC.RECONVERGENT B0 ;  /* 0x0000000000007941 */ /* 0x000fea0003800200 */
.L_x_38:
[----:B0-----:R-:W0:Y:S02]  /*0230*/  LDC.64 R2, c[0x0][0x3a0] ;  /* 0x0000e800ff027b82 */ /* 0x001e240000000a00 */
[----:B0-----:R-:W-:-:S05]  /*0240*/  IMAD.WIDE.U32 R2, R0, 0x4, R2 ;  /* 0x0000000400027825 */ /* 0x001fca00078e0002 */
[----:B------:R-:W2:Y:S04]  /*0250*/  LDG.E R6, desc[UR4][R2.64] ;  /* 0x0000000402067981 */ /* 0x000ea8000c1e1900 */
[----:B------:R-:W2:Y:S02]  /*0260*/  LDG.E R7, desc[UR4][R2.64+0x4] ;  /* 0x0000040402077981 */ /* 0x000ea4000c1e1900 */
[----:B--2---:R-:W-:-:S13]  /*0270*/  ISETP.GE.AND P0, PT, R6, R7, PT ;  /* 0x000000070600720c */ /* 0x004fda0003f06270 */
[----:B------:R-:W-:Y:S05]  /*0280*/  @P0 EXIT ;  /* 0x000000000000094d */ /* 0x000fea0003800000 */
[----:B------:R-:W0:Y:S01]  /*0290*/  LDC.64 R4, c[0x0][0x3c0] ;  /* 0x0000f000ff047b82 */ /* 0x000e220000000a00 */
[----:B------:R-:W-:-:S07]  /*02a0*/  MOV R11, R6 ;  /* 0x00000006000b7202 */ /* 0x000fce0000000f00 */
[----:B------:R-:W1:Y:S01]  /*02b0*/  LDC.64 R8, c[0x0][0x3b0] ;  /* 0x0000ec00ff087b82 */ /* 0x000e620000000a00 */
[----:B0-----:R-:W-:-:S04]  /*02c0*/  IMAD.WIDE.U32 R4, R0, 0x4, R4 ;  /* 0x0000000400047825 */ /* 0x001fc800078e0004 */
[----:B------:R-:W-:-:S07]  /*02d0*/  IMAD.MOV.U32 R0, RZ, RZ, R7 ;  /* 0x000000ffff007224 */ /* 0x000fce00078e0007 */
.L_x_45:
[----:B01----:R-:W-:-:S06]  /*02e0*/  IMAD.WIDE R6, R11, 0x4, R8 ;  /* 0x000000040b067825 */ /* 0x003fcc00078e0208 */
[----:B------:R-:W2:Y:S01]  /*02f0*/  LDG.E R6, desc[UR4][R6.64] ;  /* 0x0000000406067981 */ /* 0x000ea2000c1e1900 */
[----:B------:R-:W-:Y:S01]  /*0300*/  BSSY.RECONVERGENT B0, `(.L_x_43) ;  /* 0x0000008000007945 */ /* 0x000fe20003800200 */
[----:B------:R-:W-:Y:S02]  /*0310*/  IADD3 R11, PT, PT, R11, 0x1, RZ ;  /* 0x000000010b0b7810 */ /* 0x000fe40007ffe0ff */
[----:B--2---:R-:W-:-:S13]  /*0320*/  ISETP.NE.AND P0, PT, R6, 0x7fffffff, PT ;  /* 0x7fffffff0600780c */ /* 0x004fda0003f05270 */
[----:B------:R-:W-:Y:S05]  /*0330*/  @!P0 BRA `(.L_x_44) ;  /* 0x0000000000108947 */ /* 0x000fea0003800000 */
[----:B------:R-:W2:Y:S02]  /*0340*/  LDG.E R0, desc[UR4][R4.64+0x4] ;  /* 0x0000040404007981 */ /* 0x000ea4000c1e1900 */
[----:B--2---:R-:W-:-:S05]  /*0350*/  IADD3 R7, PT, PT, R0, 0x1, RZ ;  /* 0x0000000100077810 */ /* 0x004fca0007ffe0ff */
[----:B------:R0:W-:Y:S04]  /*0360*/  STG.E desc[UR4][R4.64+0x4], R7 ;  /* 0x0000040704007986 */ /* 0x0001e8000c101904 */
[----:B------:R0:W5:Y:S02]  /*0370*/  LDG.E R0, desc[UR4][R2.64+0x4] ;  /* 0x0000040402007981 */ /* 0x000164000c1e1900 */
.L_x_44:
[----:B------:R-:W-:Y:S05]  /*0380*/  BSYNC.RECONVERGENT B0 ;  /* 0x0000000000007941 */ /* 0x000fea0003800200 */
.L_x_43:
[----:B-----5:R-:W-:-:S13]  /*0390*/  ISETP.GE.AND P0, PT, R11, R0, PT ;  /* 0x000000000b00720c */ /* 0x020fda0003f06270 */
[----:B------:R-:W-:Y:S05]  /*03a0*/  @!P0 BRA `(.L_x_45) ;  /* 0xfffffffc00cc8947 */ /* 0x000fea000383ffff */
[----:B------:R-:W-:Y:S05]  /*03b0*/  EXIT ;  /* 0x000000000000794d */ /* 0x000fea0003800000 */
.L_x_46:
        /* <DEDUP_REMOVED lines=12> */
.L_x_105:


//--------------------- .text._Z13add_edges_csriPiS_P10updateInfoPbS_S_S_S_S_S_S_S_ --------------------------
	.section	.text._Z13add_edges_csriPiS_P10updateInfoPbS_S_S_S_S_S_S_S_,"ax",@progbits
	.align	128
        .global         _Z13add_edges_csriPiS_P10updateInfoPbS_S_S_S_S_S_S_S_
        .type           _Z13add_edges_csriPiS_P10updateInfoPbS_S_S_S_S_S_S_S_,@function
        .size           _Z13add_edges_csriPiS_P10updateInfoPbS_S_S_S_S_S_S_S_,(.L_x_106 - _Z13add_edges_csriPiS_P10updateInfoPbS_S_S_S_S_S_S_S_)
        .other          _Z13add_edges_csriPiS_P10updateInfoPbS_S_S_S_S_S_S_S_,@"STO_CUDA_ENTRY STV_DEFAULT"
_Z13add_edges_csriPiS_P10updateInfoPbS_S_S_S_S_S_S_S_:
.text._Z13add_edges_csriPiS_P10updateInfoPbS_S_S_S_S_S_S_S_:
        /* <DEDUP_REMOVED lines=12> */
[----:B--2---:R-:W-:-:S13]  /*00c0*/  ISETP.NE.AND P0, PT, R0, 0x61, PT ;  /* 0x000000610000780c */ /* 0x004fda0003f05270 */
[----:B------:R-:W-:Y:S05]  /*00d0*/  @P0 EXIT ;  /* 0x000000000000094d */ /* 0x000fea0003800000 */
[----:B------:R-:W2:Y:S01]  /*00e0*/  LDG.E R0, desc[UR4][R2.64+0x4] ;  /* 0x0000040402007981 */ /* 0x000ea2000c1e1900 */
[----:B------:R-:W2:Y:S03]  /*00f0*/  LDC.64 R12, c[0x0][0x388] ;  /* 0x0000e200ff0c7b82 */ /* 0x000ea60000000a00 */
[----:B------:R0:W5:Y:S04]  /*0100*/  LDG.E R4, desc[UR4][R2.64+0x8] ;  /* 0x0000080402047981 */ /* 0x000168000c1e1900 */
[----:B------:R0:W5:Y:S01]  /*0110*/  LDG.E R7, desc[UR4][R2.64+0xc] ;  /* 0x00000c0402077981 */ /* 0x000162000c1e1900 */
[----:B------:R-:W1:Y:S01]  /*0120*/  LDC.64 R8, c[0x0][0x3a8] ;  /* 0x0000ea00ff087b82 */ /* 0x000e620000000a00 */
[----:B--2---:R-:W-:-:S05]  /*0130*/  IMAD.WIDE R10, R0, 0x4, R12 ;  /* 0x00000004000a7825 */ /* 0x004fca00078e020c */
[----:B------:R-:W2:Y:S01]  /*0140*/  LDG.E R6, desc[UR4][R10.64] ;  /* 0x000000040a067981 */ /* 0x000ea2000c1e1900 */
[----:B------:R-:W-:Y:S01]  /*0150*/  BSSY.RECONVERGENT B0, `(.L_x_47) ;  /* 0x000000d000007945 */ /* 0x000fe20003800200 */
[----:B-1----:R-:W-:Y:S01]  /*0160*/  IMAD.WIDE R8, R0, 0x4, R8 ;  /* 0x0000000400087825 */ /* 0x002fe200078e0208 */
[----:B--2---:R-:W-:-:S13]  /*0170*/  ISETP.NE.AND P0, PT, R6, 0x7fffffff, PT ;  /* 0x7fffffff0600780c */ /* 0x004fda0003f05270 */
[----:B0-----:R-:W-:Y:S05]  /*0180*/  @!P0 BRA `(.L_x_48) ;  /* 0x0000000000248947 */ /* 0x001fea0003800000 */
[----:B-----5:R-:W-:-:S06]  /*0190*/  IMAD.WIDE R10, R4, 0x4, R12 ;  /* 0x00000004040a7825 */ /* 0x020fcc00078e020c */
[----:B------:R-:W2:Y:S01]  /*01a0*/  LDG.E R11, desc[UR4][R10.64] ;  /* 0x000000040a0b7981 */ /* 0x000ea2000c1e1900 */
[----:B------:R-:W-:-:S05]  /*01b0*/  IMAD.IADD R6, R7, 0x1, R6 ;  /* 0x0000000107067824 */ /* 0x000fca00078e0206 */
[----:B--2---:R-:W-:Y:S01]  /*01c0*/  ISETP.GT.AND P0, PT, R6, R11, PT ;  /* 0x0000000b0600720c */ /* 0x004fe20003f04270 */
[----:B------:R-:W-:-:S12]  /*01d0*/  IMAD.MOV.U32 R6, RZ, RZ, 0x1 ;  /* 0x00000001ff067424 */ /* 0x000fd800078e00ff */
[----:B------:R-:W0:Y:S02]  /*01e0*/  @!P0 LDC.64 R12, c[0x0][0x3a0] ;  /* 0x0000e800ff0c8b82 */ /* 0x000e240000000a00 */
[----:B0-----:R-:W-:-:S04]  /*01f0*/  @!P0 IADD3 R12, P1, PT, R0, R12, RZ ;  /* 0x0000000c000c8210 */ /* 0x001fc80007f3e0ff */
[----:B------:R-:W-:-:S05]  /*0200*/  @!P0 LEA.HI.X.SX32 R13, R0, R13, 0x1, P1 ;  /* 0x0000000d000d8211 */ /* 0x000fca00008f0eff */
[----:B------:R0:W-:Y:S04]  /*0210*/  @!P0 STG.E.U8 desc[UR4][R12.64], R6 ;  /* 0x000000060c008986 */ /* 0x0001e8000c101104 */
.L_x_48:
[----:B------:R-:W-:Y:S05]  /*0220*/  BSYNC.RECONVERGENT B0 ;  /* 0x0000000000007941 */ /* 0x000fea0003800200 */
.L_x_47:
[----:B------:R-:W2:Y:S04]  /*0230*/  LDG.E R5, desc[UR4][R8.64] ;  /* 0x0000000408057981 */ /* 0x000ea8000c1e1900 */
[----:B0-----:R-:W2:Y:S01]  /*0240*/  LDG.E R12, desc[UR4][R8.64+0x4] ;  /* 0x00000404080c7981 */ /* 0x001ea2000c1e1900 */
[----:B------:R-:W-:Y:S01]  /*0250*/  BSSY B0, `(.L_x_49) ;  /* 0x000001d000007945 */ /* 0x000fe20003800000 */
[----:B------:R-:W-:Y:S01]  /*0260*/  HFMA2 R6, -RZ, RZ, 0, 0 ;  /* 0x00000000ff067431 */ /* 0x000fe200000001ff */
[----:B--2---:R-:W-:-:S13]  /*0270*/  ISETP.GE.AND P0, PT, R5, R12, PT ;  /* 0x0000000c0500720c */ /* 0x004fda0003f06270 */
[----:B------:R-:W-:Y:S05]  /*0280*/  @P0 BRA `(.L_x_50) ;  /* 0x0000000000640947 */ /* 0x000fea0003800000 */
[----:B------:R-:W0:Y:S01]  /*0290*/  LDC.64 R10, c[0x0][0x3b8] ;  /* 0x0000ee00ff0a7b82 */ /* 0x000e220000000a00 */
[----:B------:R-:W-:Y:S02]  /*02a0*/  IMAD.MOV.U32 R14, RZ, RZ, R12 ;  /* 0x000000ffff0e7224 */ /* 0x000fe400078e000c */
[----:B------:R-:W-:-:S07]  /*02b0*/  IMAD.MOV.U32 R6, RZ, RZ, RZ ;  /* 0x000000ffff067224 */ /* 0x000fce00078e00ff */
.L_x_54:
[----:B0-----:R-:W-:-:S05]  /*02c0*/  IMAD.WIDE R12, R5, 0x4, R10 ;  /* 0x00000004050c7825 */ /* 0x001fca00078e020a */
[----:B------:R-:W2:Y:S01]  /*02d0*/  LDG.E R15, desc[UR4][R12.64] ;  /* 0x000000040c0f7981 */ /* 0x000ea2000c1e1900 */
[----:B------:R-:W-:Y:S05]  /*02e0*/  YIELD ;  /* 0x0000000000007946 */ /* 0x000fea0003800000 */
[----:B------:R-:W-:Y:S01]  /*02f0*/  BSSY.RELIABLE B1, `(.L_x_51) ;  /* 0x0000009000017945 */ /* 0x000fe20003800100 */
[----:B--2---:R-:W-:-:S13]  /*0300*/  ISETP.NE.AND P0, PT, R15, 0x7fffffff, PT ;  /* 0x7fffffff0f00780c */ /* 0x004fda0003f05270 */
[----:B------:R-:W-:Y:S05]  /*0310*/  @P0 BRA `(.L_x_52) ;  /* 0x0000000000180947 */ /* 0x000fea0003800000 */
[----:B------:R-:W-:-:S06]  /*0320*/  MOV R6, 0x7fffffff ;  /* 0x7fffffff00067802 */ /* 0x000fcc0000000f00 */
[----:B-----5:R-:W2:Y:S02]  /*0330*/  ATOMG.E.CAS.STRONG.GPU PT, R6, [R12], R6, R7 ;  /* 0x000000060c0673a9 */ /* 0x020ea400001ee107 */
[----:B--2---:R-:W-:-:S13]  /*0340*/  ISETP.NE.AND P0, PT, R6, 0x7fffffff, PT ;  /* 0x7fffffff0600780c */ /* 0x004fda0003f05270 */
[----:B------:R-:W-:Y:S05]  /*0350*/  @!P0 BREAK.RELIABLE B1 ;  /* 0x0000000000018942 */ /* 0x000fea0003800100 */
[----:B------:R-:W-:Y:S05]  /*0360*/  @!P0 BRA `(.L_x_53) ;  /* 0x0000000000188947 */ /* 0x000fea0003800000 */
[----:B------:R0:W5:Y:S02]  /*0370*/  LDG.E R14, desc[UR4][R8.64+0x4] ;  /* 0x00000404080e7981 */ /* 0x000164000c1e1900 */
.L_x_52:
[----:B------:R-:W-:Y:S05]  /*0380*/  BSYNC.RELIABLE B1 ;  /* 0x0000000000017941 */ /* 0x000fea0003800100 */
.L_x_51:
[----:B------:R-:W-:-:S05]  /*0390*/  VIADD R5, R5, 0x1 ;  /* 0x0000000105057836 */ /* 0x000fca0000000000 */
[----:B-----5:R-:W-:-:S13]  /*03a0*/  ISETP.GE.AND P0, PT, R5, R14, PT ;  /* 0x0000000e0500720c */ /* 0x020fda0003f06270 */
[----:B------:R-:W-:Y:S05]  /*03b0*/  @!P0 BRA `(.L_x_54) ;  /* 0xfffffffc00c08947 */ /* 0x000fea000383ffff */
[----:B------:R-:W-:Y:S05]  /*03c0*/  BRA `(.L_x_50) ;  /* 0x0000000000147947 */ /* 0x000fea0003800000 */
.L_x_53:
[----:B------:R-:W0:Y:S01]  /*03d0*/  LDC.64 R8, c[0x0][0x3b0] ;  /* 0x0000ec00ff087b82 */ /* 0x000e220000000a00 */
[----:B------:R-:W-:-:S05]  /*03e0*/  IMAD.MOV.U32 R10, RZ, RZ, 0x78 ;  /* 0x00000078ff0a7424 */ /* 0x000fca00078e00ff */
[----:B------:R1:W-:Y:S01]  /*03f0*/  STG.E.U8 desc[UR4][R2.64], R10 ;  /* 0x0000000a02007986 */ /* 0x0003e2000c101104 */
[----:B0-----:R-:W-:-:S05]  /*0400*/  IMAD.WIDE R8, R5, 0x4, R8 ;  /* 0x0000000405087825 */ /* 0x001fca00078e0208 */
[----:B------:R1:W-:Y:S02]  /*0410*/  STG.E desc[UR4][R8.64], R4 ;  /* 0x0000000408007986 */ /* 0x0003e4000c101904 */
.L_x_50:
[----:B------:R-:W-:Y:S05]  /*0420*/  BSYNC B0 ;  /* 0x0000000000007941 */ /* 0x000fea0003800000 */
.L_x_49:
[----:B01----:R-:W0:Y:S02]  /*0430*/  LDC.64 R8, c[0x0][0x3c0] ;  /* 0x0000f000ff087b82 */ /* 0x003e240000000a00 */
[----:B0----5:R-:W-:-:S05]  /*0440*/  IMAD.WIDE R8, R4, 0x4, R8 ;  /* 0x0000000404087825 */ /* 0x021fca00078e0208 */
[----:B------:R-:W2:Y:S04]  /*0450*/  LDG.E R5, desc[UR4][R8.64] ;  /* 0x0000000408057981 */ /* 0x000ea8000c1e1900 */
[----:B------:R-:W2:Y:S01]  /*0460*/  LDG.E R12, desc[UR4][R8.64+0x4] ;  /* 0x00000404080c7981 */ /* 0x000ea2000c1e1900 */
[----:B------:R-:W-:Y:S01]  /*0470*/  BSSY B0, `(.L_x_55) ;  /* 0x0000021000007945 */ /* 0x000fe20003800000 */
[----:B------:R-:W-:Y:S01]  /*0480*/  HFMA2 R15, -RZ, RZ, 0, 0 ;  /* 0x00000000ff0f7431 */ /* 0x000fe200000001ff */
[----:B--2---:R-:W-:-:S13]  /*0490*/  ISETP.GE.AND P0, PT, R5, R12, PT ;  /* 0x0000000c0500720c */ /* 0x004fda0003f06270 */
[----:B------:R-:W-:Y:S05]  /*04a0*/  @P0 BRA `(.L_x_56) ;  /* 0x0000000000740947 */ /* 0x000fea0003800000 */
[----:B------:R-:W0:Y:S01]  /*04b0*/  LDC.64 R10, c[0x0][0x3d0] ;  /* 0x0000f400ff0a7b82 */ /* 0x000e220000000a00 */
[----:B------:R-:W-:Y:S01]  /*04c0*/  IMAD.MOV.U32 R14, RZ, RZ, R12 ;  /* 0x000000ffff0e7224 */ /* 0x000fe200078e000c */
[----:B------:R-:W-:-:S07]  /*04d0*/  MOV R15, RZ ;  /* 0x000000ff000f7202 */ /* 0x000fce0000000f00 */
.L_x_60:
[----:B0-----:R-:W-:-:S05]  /*04e0*/  IMAD.WIDE R12, R5, 0x4, R10 ;  /* 0x00000004050c7825 */ /* 0x001fca00078e020a */
[----:B------:R-:W2:Y:S01]  /*04f0*/  LDG.E R16, desc[UR4][R12.64] ;  /* 0x000000040c107981 */ /* 0x000ea2000c1e1900 */
[----:B------:R-:W-:Y:S05]  /*0500*/  YIELD ;  /* 0x0000000000007946 */ /* 0x000fea0003800000 */
[----:B------:R-:W-:Y:S01]  /*0510*/  BSSY.RELIABLE B1, `(.L_x_57) ;  /* 0x000000a000017945 */ /* 0x000fe20003800100 */
[----:B--2---:R-:W-:-:S13]  /*0520*/  ISETP.NE.AND P0, PT, R16, 0x7fffffff, PT ;  /* 0x7fffffff1000780c */ /* 0x004fda0003f05270 */
[----:B------:R-:W-:Y:S05]  /*0530*/  @P0 BRA `(.L_x_58) ;  /* 0x00000000001c0947 */ /* 0x000fea0003800000 */
[----:B------:R-:W-:Y:S01]  /*0540*/  MOV R15, R7 ;  /* 0x00000007000f7202 */ /* 0x000fe20000000f00 */
[----:B------:R-:W-:-:S05]  /*0550*/  IMAD.MOV.U32 R14, RZ, RZ, 0x7fffffff ;  /* 0x7fffffffff0e7424 */ /* 0x000fca00078e00ff */
[----:B------:R-:W2:Y:S02]  /*0560*/  ATOMG.E.CAS.STRONG.GPU PT, R15, [R12], R14, R15 ;  /* 0x0000000e0c0f73a9 */ /* 0x000ea400001ee10f */
[----:B--2---:R-:W-:-:S13]  /*0570*/  ISETP.NE.AND P0, PT, R15, 0x7fffffff, PT ;  /* 0x7fffffff0f00780c */ /* 0x004fda0003f05270 */
[----:B------:R-:W-:Y:S05]  /*0580*/  @!P0 BREAK.RELIABLE B1 ;  /* 0x0000000000018942 */ /* 0x000fea0003800100 */
[----:B------:R-:W-:Y:S05]  /*0590*/  @!P0 BRA `(.L_x_59) ;  /* 0x0000000000188947 */ /* 0x000fea0003800000 */
[----:B------:R0:W5:Y:S02]  /*05a0*/  LDG.E R14, desc[UR4][R8.64+0x4] ;  /* 0x00000404080e7981 */ /* 0x000164000c1e1900 */
.L_x_58:
[----:B------:R-:W-:Y:S05]  /*05b0*/  BSYNC.RELIABLE B1 ;  /* 0x0000000000017941 */ /* 0x000fea0003800100 */
.L_x_57:
[----:B------:R-:W-:-:S05]  /*05c0*/  VIADD R5, R5, 0x1 ;  /* 0x0000000105057836 */ /* 0x000fca0000000000 */
[----:B-----5:R-:W-:-:S13]  /*05d0*/  ISETP.GE.AND P0, PT, R5, R14, PT ;  /* 0x0000000e0500720c */ /* 0x020fda0003f06270 */
[----:B------:R-:W-:Y:S05]  /*05e0*/  @!P0 BRA `(.L_x_60) ;  /* 0xfffffffc00bc8947 */ /* 0x000fea000383ffff */
[----:B------:R-:W-:Y:S05]  /*05f0*/  BRA `(.L_x_56) ;  /* 0x0000000000207947 */ /* 0x000fea0003800000 */
.L_x_59:
[----:B------:R-:W2:Y:S01]  /*0600*/  LDG.E.U8 R10, desc[UR4][R2.64] ;  /* 0x00000004020a7981 */ /* 0x000ea2000c1e1100 */
[----:B------:R-:W0:Y:S01]  /*0610*/  LDC.64 R8, c[0x0][0x3c8] ;  /* 0x0000f200ff087b82 */ /* 0x000e220000000a00 */
[----:B------:R-:W-:Y:S02]  /*0620*/  HFMA2 R7, -RZ, RZ, 0, 7.212162017822265625e-06 ;  /* 0x00000079ff077431 */ /* 0x000fe400000001ff */
[----:B0-----:R-:W-:Y:S01]  /*0630*/  IMAD.WIDE R8, R5, 0x4, R8 ;  /* 0x0000000405087825 */ /* 0x001fe200078e0208 */
[----:B--2---:R-:W-:-:S04]  /*0640*/  ISETP.NE.AND P0, PT, R10, 0x61, PT ;  /* 0x000000610a00780c */ /* 0x004fc80003f05270 */
[----:B------:R-:W-:-:S05]  /*0650*/  SEL R7, R7, 0x7a, !P0 ;  /* 0x0000007a07077807 */ /* 0x000fca0004000000 */
[----:B------:R0:W-:Y:S04]  /*0660*/  STG.E.U8 desc[UR4][R2.64], R7 ;  /* 0x0000000702007986 */ /* 0x0001e8000c101104 */
[----:B------:R0:W-:Y:S02]  /*0670*/  STG.E desc[UR4][R8.64], R0 ;  /* 0x0000000008007986 */ /* 0x0001e4000c101904 */
.L_x_56:
[----:B------:R-:W-:Y:S05]  /*0680*/  BSYNC B0 ;  /* 0x0000000000007941 */ /* 0x000fea0003800000 */
.L_x_55:
[----:B------:R-:W-:Y:S01]  /*0690*/  ISETP.NE.AND P0, PT, R6, 0x7fffffff, PT ;  /* 0x7fffffff0600780c */ /* 0x000fe20003f05270 */
[----:B------:R-:W-:Y:S01]  /*06a0*/  BSSY.RECONVERGENT B0, `(.L_x_61) ;  /* 0x0000007000007945 */ /* 0x000fe20003800200 */
[----:B------:R-:W-:-:S11]  /*06b0*/  ISETP.NE.AND P1, PT, R15, 0x7fffffff, PT ;  /* 0x7fffffff0f00780c */ /* 0x000fd60003f25270 */
[----:B------:R-:W-:Y:S05]  /*06c0*/  @!P0 BRA `(.L_x_62) ;  /* 0x0000000000108947 */ /* 0x000fea0003800000 */
[----:B0-----:R-:W0:Y:S01]  /*06d0*/  LDC.64 R2, c[0x0][0x3d8] ;  /* 0x0000f600ff027b82 */ /* 0x001e220000000a00 */
[----:B------:R-:W-:Y:S02]  /*06e0*/  IMAD.MOV.U32 R5, RZ, RZ, 0x1 ;  /* 0x00000001ff057424 */ /* 0x000fe400078e00ff */
[----:B0-----:R-:W-:-:S05]  /*06f0*/  IMAD.WIDE R2, R0, 0x4, R2 ;  /* 0x0000000400027825 */ /* 0x001fca00078e0202 */
[----:B------:R1:W-:Y:S02]  /*0700*/  REDG.E.ADD.STRONG.GPU desc[UR4][R2.64+0x4], R5 ;  /* 0x000004050200798e */ /* 0x0003e4000c12e104 */
.L_x_62:
[----:B------:R-:W-:Y:S05]  /*0710*/  BSYNC.RECONVERGENT B0 ;  /* 0x0000000000007941 */ /* 0x000fea0003800200 */
.L_x_61:
[----:B------:R-:W-:Y:S05]  /*0720*/  @!P1 EXIT ;  /* 0x000000000000994d */ /* 0x000fea0003800000 */
[----:B01----:R-:W0:Y:S01]  /*0730*/  LDC.64 R2, c[0x0][0x3e0] ;  /* 0x0000f800ff027b82 */ /* 0x003e220000000a00 */
[----:B------:R-:W-:Y:S01]  /*0740*/  MOV R7, 0x1 ;  /* 0x0000000100077802 */ /* 0x000fe20000000f00 */
[----:B0-----:R-:W-:-:S05]  /*0750*/  IMAD.WIDE R4, R4, 0x4, R2 ;  /* 0x0000000404047825 */ /* 0x001fca00078e0202 */
[----:B------:R-:W-:Y:S01]  /*0760*/  REDG.E.ADD.STRONG.GPU desc[UR4][R4.64+0x4], R7 ;  /* 0x000004070400798e */ /* 0x000fe2000c12e104 */
[----:B------:R-:W-:Y:S05]  /*0770*/  EXIT ;  /* 0x000000000000794d */ /* 0x000fea0003800000 */
.L_x_63:
        /* <DEDUP_REMOVED lines=16> */
.L_x_106:


//--------------------- .text._Z16fetch_and_updatePiS_S_S_S_S_S_S_iPbS0_ --------------------------
	.section	.text._Z16fetch_and_updatePiS_S_S_S_S_S_S_iPbS0_,"ax",@progbits
	.align	128
        .global         _Z16fetch_and_updatePiS_S_S_S_S_S_S_iPbS0_
        .type           _Z16fetch_and_updatePiS_S_S_S_S_S_S_iPbS0_,@function
        .size           _Z16fetch_and_updatePiS_S_S_S_S_S_S_iPbS0_,(.L_x_107 - _Z16fetch_and_updatePiS_S_S_S_S_S_S_iPbS0_)
        .other          _Z16fetch_and_updatePiS_S_S_S_S_S_S_iPbS0_,@"STO_CUDA_ENTRY STV_DEFAULT"
_Z16fetch_and_updatePiS_S_S_S_S_S_S_iPbS0_:
.text._Z16fetch_and_updatePiS_S_S_S_S_S_S_iPbS0_:
        /* <DEDUP_REMOVED lines=15> */
[----:B------:R-:W0:Y:S08]  /*00f0*/  LDC.64 R6, c[0x0][0x380] ;  /* 0x0000e000ff067b82 */ /* 0x000e300000000a00 */
[----:B------:R-:W1:Y:S08]  /*0100*/  LDC.64 R2, c[0x0][0x3b0] ;  /* 0x0000ec00ff027b82 */ /* 0x000e700000000a00 */
[----:B------:R-:W2:Y:S01]  /*0110*/  LDC.64 R4, c[0x0][0x3b8] ;  /* 0x0000ee00ff047b82 */ /* 0x000ea20000000a00 */
[----:B0-----:R-:W-:-:S05]  /*0120*/  IMAD.WIDE.U32 R6, R0, 0x4, R6 ;  /* 0x0000000400067825 */ /* 0x001fca00078e0006 */
[----:B------:R-:W3:Y:S04]  /*0130*/  LDG.E R14, desc[UR4][R6.64] ;  /* 0x00000004060e7981 */ /* 0x000ee8000c1e1900 */
[----:B------:R-:W3:Y:S01]  /*0140*/  LDG.E R15, desc[UR4][R6.64+0x4] ;  /* 0x00000404060f7981 */ /* 0x000ee2000c1e1900 */
[----:B------:R-:W-:Y:S01]  /*0150*/  BSSY.RECONVERGENT B0, `(.L_x_64) ;  /* 0x0000022000007945 */ /* 0x000fe20003800200 */
[----:B-1----:R-:W-:-:S04]  /*0160*/  IMAD.WIDE.U32 R2, R0, 0x4, R2 ;  /* 0x0000000400027825 */ /* 0x002fc800078e0002 */
[----:B--2---:R-:W-:Y:S01]  /*0170*/  IMAD.WIDE.U32 R4, R0, 0x4, R4 ;  /* 0x0000000400047825 */ /* 0x004fe200078e0004 */
[----:B---3--:R-:W-:-:S13]  /*0180*/  ISETP.GE.AND P0, PT, R14, R15, PT ;  /* 0x0000000f0e00720c */ /* 0x008fda0003f06270 */
[----:B------:R-:W-:Y:S05]  /*0190*/  @P0 BRA `(.L_x_65) ;  /* 0x0000000000740947 */ /* 0x000fea0003800000 */
[----:B------:R-:W0:Y:S01]  /*01a0*/  LDC.64 R12, c[0x0][0x3b0] ;  /* 0x0000ec00ff0c7b82 */ /* 0x000e220000000a00 */
[----:B------:R-:W-:Y:S01]  /*01b0*/  IMAD.MOV.U32 R19, RZ, RZ, R14 ;  /* 0x000000ffff137224 */ /* 0x000fe200078e000e */
[----:B------:R-:W-:-:S06]  /*01c0*/  MOV R18, R15 ;  /* 0x0000000f00127202 */ /* 0x000fcc0000000f00 */
[----:B------:R-:W1:Y:S08]  /*01d0*/  LDC.64 R10, c[0x0][0x388] ;  /* 0x0000e200ff0a7b82 */ /* 0x000e700000000a00 */
[----:B------:R-:W2:Y:S02]  /*01e0*/  LDC.64 R8, c[0x0][0x390] ;  /* 0x0000e400ff087b82 */ /* 0x000ea40000000a00 */
.L_x_68:
[----:B-1----:R-:W-:-:S05]  /*01f0*/  IMAD.WIDE R14, R19, 0x4, R10 ;  /* 0x00000004130e7825 */ /* 0x002fca00078e020a */
[----:B------:R-:W0:Y:S02]  /*0200*/  LDG.E R21, desc[UR4][R14.64] ;  /* 0x000000040e157981 */ /* 0x000e24000c1e1900 */
[----:B0-----:R-:W-:-:S06]  /*0210*/  IMAD.WIDE R16, R21, 0x4, R12 ;  /* 0x0000000415107825 */ /* 0x001fcc00078e020c */
[----:B------:R-:W3:Y:S01]  /*0220*/  LDG.E R16, desc[UR4][R16.64] ;  /* 0x0000000410107981 */ /* 0x000ee2000c1e1900 */
[----:B------:R-:W-:Y:S01]  /*0230*/  BSSY.RECONVERGENT B1, `(.L_x_66) ;  /* 0x0000010000017945 */ /* 0x000fe20003800200 */
[----:B---3--:R-:W-:-:S13]  /*0240*/  ISETP.NE.AND P0, PT, R16, 0x7fffffff, PT ;  /* 0x7fffffff1000780c */ /* 0x008fda0003f05270 */
[----:B------:R-:W-:Y:S05]  /*0250*/  @!P0 BRA `(.L_x_67) ;  /* 0x0000000000348947 */ /* 0x000fea0003800000 */
[----:B--2---:R-:W-:-:S06]  /*0260*/  IMAD.WIDE R14, R19, 0x4, R8 ;  /* 0x00000004130e7825 */ /* 0x004fcc00078e0208 */
[----:B------:R-:W2:Y:S02]  /*0270*/  LDG.E R15, desc[UR4][R14.64] ;  /* 0x000000040e0f7981 */ /* 0x000ea4000c1e1900 */
[----:B--2---:R-:W-:-:S13]  /*0280*/  ISETP.NE.AND P0, PT, R15, 0x7fffffff, PT ;  /* 0x7fffffff0f00780c */ /* 0x004fda0003f05270 */
[----:B------:R-:W-:Y:S05]  /*0290*/  @!P0 BRA `(.L_x_67) ;  /* 0x0000000000248947 */ /* 0x000fea0003800000 */
[----:B------:R-:W2:Y:S01]  /*02a0*/  LDG.E R14, desc[UR4][R2.64] ;  /* 0x00000004020e7981 */ /* 0x000ea2000c1e1900 */
[----:B------:R-:W-:-:S05]  /*02b0*/  IMAD.IADD R17, R16, 0x1, R15 ;  /* 0x0000000110117824 */ /* 0x000fca00078e020f */
[----:B--2---:R-:W-:-:S13]  /*02c0*/  ISETP.GT.AND P0, PT, R14, R17, PT ;  /* 0x000000110e00720c */ /* 0x004fda0003f04270 */
[----:B------:R-:W-:Y:S05]  /*02d0*/  @!P0 BRA `(.L_x_67) ;  /* 0x0000000000148947 */ /* 0x000fea0003800000 */
[----:B------:R-:W0:Y:S01]  /*02e0*/  LDC.64 R14, c[0x0][0x3d0] ;  /* 0x0000f400ff0e7b82 */ /* 0x000e220000000a00 */
[----:B------:R1:W-:Y:S04]  /*02f0*/  STG.E desc[UR4][R2.64], R17 ;  /* 0x0000001102007986 */ /* 0x0003e8000c101904 */
[----:B------:R1:W-:Y:S04]  /*0300*/  STG.E desc[UR4][R4.64], R21 ;  /* 0x0000001504007986 */ /* 0x0003e8000c101904 */
[----:B0-----:R1:W-:Y:S04]  /*0310*/  STG.E.U8 desc[UR4][R14.64], RZ ;  /* 0x000000ff0e007986 */ /* 0x0013e8000c101104 */
[----:B------:R1:W5:Y:S02]  /*0320*/  LDG.E R18, desc[UR4][R6.64+0x4] ;  /* 0x0000040406127981 */ /* 0x000364000c1e1900 */
.L_x_67:
[----:B------:R-:W-:Y:S05]  /*0330*/  BSYNC.RECONVERGENT B1 ;  /* 0x0000000000017941 */ /* 0x000fea0003800200 */
.L_x_66:
[----:B------:R-:W-:-:S04]  /*0340*/  IADD3 R19, PT, PT, R19, 0x1, RZ ;  /* 0x0000000113137810 */ /* 0x000fc80007ffe0ff */
[----:B-----5:R-:W-:-:S13]  /*0350*/  ISETP.GE.AND P0, PT, R19, R18, PT ;  /* 0x000000121300720c */ /* 0x020fda0003f06270 */
[----:B------:R-:W-:Y:S05]  /*0360*/  @!P0 BRA `(.L_x_68) ;  /* 0xfffffffc00a08947 */ /* 0x000fea000383ffff */
.L_x_65:
[----:B------:R-:W-:Y:S05]  /*0370*/  BSYNC.RECONVERGENT B0 ;  /* 0x0000000000007941 */ /* 0x000fea0003800200 */
.L_x_64:
[----:B-1----:R-:W0:Y:S02]  /*0380*/  LDC.64 R6, c[0x0][0x398] ;  /* 0x0000e600ff067b82 */ /* 0x002e240000000a00 */
[----:B0-----:R-:W-:-:S05]  /*0390*/  IMAD.WIDE.U32 R6, R0, 0x4, R6 ;  /* 0x0000000400067825 */ /* 0x001fca00078e0006 */
[----:B------:R-:W3:Y:S04]  /*03a0*/  LDG.E R0, desc[UR4][R6.64] ;  /* 0x0000000406007981 */ /* 0x000ee8000c1e1900 */
[----:B------:R-:W3:Y:S02]  /*03b0*/  LDG.E R15, desc[UR4][R6.64+0x4] ;  /* 0x00000404060f7981 */ /* 0x000ee4000c1e1900 */
[----:B---3--:R-:W-:-:S13]  /*03c0*/  ISETP.GE.AND P0, PT, R0, R15, PT ;  /* 0x0000000f0000720c */ /* 0x008fda0003f06270 */
[----:B------:R-:W-:Y:S05]  /*03d0*/  @P0 EXIT ;  /* 0x000000000000094d */ /* 0x000fea0003800000 */
[----:B--2---:R-:W0:Y:S01]  /*03e0*/  LDC.64 R8, c[0x0][0x3b0] ;  /* 0x0000ec00ff087b82 */ /* 0x004e220000000a00 */
[----:B------:R-:W-:-:S07]  /*03f0*/  IMAD.MOV.U32 R19, RZ, RZ, R15 ;  /* 0x000000ffff137224 */ /* 0x000fce00078e000f */
[----:B------:R-:W1:Y:S08]  /*0400*/  LDC.64 R10, c[0x0][0x3a0] ;  /* 0x0000e800ff0a7b82 */ /* 0x000e700000000a00 */
[----:B------:R-:W2:Y:S02]  /*0410*/  LDC.64 R12, c[0x0][0x3a8] ;  /* 0x0000ea00ff0c7b82 */ /* 0x000ea40000000a00 */
.L_x_71:
        /* <DEDUP_REMOVED lines=12> */
[----:B------:R-:W-:-:S04]  /*04e0*/  IADD3 R17, PT, PT, R16, R15, RZ ;  /* 0x0000000f10117210 */ /* 0x000fc80007ffe0ff */
[----:B--2---:R-:W-:-:S13]  /*04f0*/  ISETP.GT.AND P0, PT, R14, R17, PT ;  /* 0x000000110e00720c */ /* 0x004fda0003f04270 */
[----:B------:R-:W-:Y:S05]  /*0500*/  @!P0 BRA `(.L_x_70) ;  /* 0x0000000000148947 */ /* 0x000fea0003800000 */
[----:B------:R-:W0:Y:S01]  /*0510*/  LDC.64 R14, c[0x0][0x3d0] ;  /* 0x0000f400ff0e7b82 */ /* 0x000e220000000a00 */
[----:B------:R1:W-:Y:S04]  /*0520*/  STG.E desc[UR4][R2.64], R17 ;  /* 0x0000001102007986 */ /* 0x0003e8000c101904 */
[----:B------:R1:W-:Y:S04]  /*0530*/  STG.E desc[UR4][R4.64], R21 ;  /* 0x0000001504007986 */ /* 0x0003e8000c101904 */
[----:B0-----:R1:W-:Y:S04]  /*0540*/  STG.E.U8 desc[UR4][R14.64], RZ ;  /* 0x000000ff0e007986 */ /* 0x0013e8000c101104 */
[----:B------:R1:W5:Y:S02]  /*0550*/  LDG.E R19, desc[UR4][R6.64+0x4] ;  /* 0x0000040406137981 */ /* 0x000364000c1e1900 */
.L_x_70:
[----:B------:R-:W-:Y:S05]  /*0560*/  BSYNC.RECONVERGENT B0 ;  /* 0x0000000000007941 */ /* 0x000fea0003800200 */
.L_x_69:
[----:B------:R-:W-:-:S05]  /*0570*/  VIADD R0, R0, 0x1 ;  /* 0x0000000100007836 */ /* 0x000fca0000000000 */
[----:B-----5:R-:W-:-:S13]  /*0580*/  ISETP.GE.AND P0, PT, R0, R19, PT ;  /* 0x000000130000720c */ /* 0x020fda0003f06270 */
[----:B------:R-:W-:Y:S05]  /*0590*/  @!P0 BRA `(.L_x_71) ;  /* 0xfffffffc00a08947 */ /* 0x000fea000383ffff */
[----:B------:R-:W-:Y:S05]  /*05a0*/  EXIT ;  /* 0x000000000000794d */ /* 0x000fea0003800000 */
.L_x_72:
        /* <DEDUP_REMOVED lines=13> */
.L_x_107:


//--------------------- .text._Z18mark_not_reachablePiS_iPb --------------------------
	.section	.text._Z18mark_not_reachablePiS_iPb,"ax",@progbits
	.align	128
        .global         _Z18mark_not_reachablePiS_iPb
        .type           _Z18mark_not_reachablePiS_iPb,@function
        .size           _Z18mark_not_reachablePiS_iPb,(.L_x_108 - _Z18mark_not_reachablePiS_iPb)
        .other          _Z18mark_not_reachablePiS_iPb,@"STO_CUDA_ENTRY STV_DEFAULT"
_Z18mark_not_reachablePiS_iPb:
.text._Z18mark_not_reachablePiS_iPb:
        /* <DEDUP_REMOVED lines=10> */
[----:B0-----:R-:W-:-:S04]  /*00a0*/  IADD3 R2, P0, PT, R7, UR6, RZ ;  /* 0x0000000607027c10 */ /* 0x001fc8000ff1e0ff */
[----:B------:R-:W-:-:S05]  /*00b0*/  IADD3.X R3, PT, PT, RZ, UR7, RZ, P0, !PT ;  /* 0x00000007ff037c10 */ /* 0x000fca00087fe4ff */
[----:B-1----:R-:W2:Y:S02]  /*00c0*/  LDG.E.U8 R2, desc[UR4][R2.64] ;  /* 0x0000000402027981 */ /* 0x002ea4000c1e1100 */
[----:B--2---:R-:W-:-:S13]  /*00d0*/  ISETP.NE.AND P0, PT, R2, 0x1, PT ;  /* 0x000000010200780c */ /* 0x004fda0003f05270 */
[----:B------:R-:W-:Y:S05]  /*00e0*/  @P0 EXIT ;  /* 0x000000000000094d */ /* 0x000fea0003800000 */
[----:B------:R-:W0:Y:S01]  /*00f0*/  LDC.64 R2, c[0x0][0x380] ;  /* 0x0000e000ff027b82 */ /* 0x000e220000000a00 */
[----:B------:R-:W-:-:S07]  /*0100*/  MOV R9, 0x7fffffff ;  /* 0x7fffffff00097802 */ /* 0x000fce0000000f00 */
[----:B------:R-:W1:Y:S01]  /*0110*/  LDC.64 R4, c[0x0][0x388] ;  /* 0x0000e200ff047b82 */ /* 0x000e620000000a00 */
[----:B0-----:R-:W-:-:S05]  /*0120*/  IMAD.WIDE.U32 R2, R7, 0x4, R2 ;  /* 0x0000000407027825 */ /* 0x001fca00078e0002 */
[----:B------:R-:W-:Y:S01]  /*0130*/  STG.E desc[UR4][R2.64], R9 ;  /* 0x0000000902007986 */ /* 0x000fe2000c101904 */
[----:B-1----:R-:W-:Y:S01]  /*0140*/  IMAD.WIDE.U32 R4, R7, 0x4, R4 ;  /* 0x0000000407047825 */ /* 0x002fe200078e0004 */
[----:B------:R-:W-:-:S05]  /*0150*/  MOV R7, 0xffffffff ;  /* 0xffffffff00077802 */ /* 0x000fca0000000f00 */
[----:B------:R-:W-:Y:S01]  /*0160*/  STG.E desc[UR4][R4.64], R7 ;  /* 0x0000000704007986 */ /* 0x000fe2000c101904 */
[----:B------:R-:W-:Y:S05]  /*0170*/  EXIT ;  /* 0x000000000000794d */ /* 0x000fea0003800000 */
.L_x_73:
        /* <DEDUP_REMOVED lines=16> */
.L_x_108:


//--------------------- .text._Z16mark_descendantsPiS_PbiS0_ --------------------------
	.section	.text._Z16mark_descendantsPiS_PbiS0_,"ax",@progbits
	.align	128
        .global         _Z16mark_descendantsPiS_PbiS0_
        .type           _Z16mark_descendantsPiS_PbiS0_,@function
        .size           _Z16mark_descendantsPiS_PbiS0_,(.L_x_109 - _Z16mark_descendantsPiS_PbiS0_)
        .other          _Z16mark_descendantsPiS_PbiS0_,@"STO_CUDA_ENTRY STV_DEFAULT"
_Z16mark_descendantsPiS_PbiS0_:
.text._Z16mark_descendantsPiS_PbiS0_:
        /* <DEDUP_REMOVED lines=13> */
[----:B--2---:R-:W-:-:S13]  /*00d0*/  ISETP.NE.AND P0, PT, R0, RZ, PT ;  /* 0x000000ff0000720c */ /* 0x004fda0003f05270 */
[----:B------:R-:W-:Y:S05]  /*00e0*/  @P0 EXIT ;  /* 0x000000000000094d */ /* 0x000fea0003800000 */
[----:B------:R-:W0:Y:S02]  /*00f0*/  LDC.64 R4, c[0x0][0x388] ;  /* 0x0000e200ff047b82 */ /* 0x000e240000000a00 */
[----:B0-----:R-:W-:-:S06]  /*0100*/  IMAD.WIDE.U32 R4, R7, 0x4, R4 ;  /* 0x0000000407047825 */ /* 0x001fcc00078e0004 */
[----:B------:R-:W2:Y:S02]  /*0110*/  LDG.E R4, desc[UR4][R4.64] ;  /* 0x0000000404047981 */ /* 0x000ea4000c1e1900 */
[----:B--2---:R-:W-:-:S13]  /*0120*/  ISETP.GE.AND P0, PT, R4, RZ, PT ;  /* 0x000000ff0400720c */ /* 0x004fda0003f06270 */
[----:B------:R-:W-:Y:S05]  /*0130*/  @!P0 EXIT ;  /* 0x000000000000894d */ /* 0x000fea0003800000 */
[----:B------:R-:W-:-:S05]  /*0140*/  IADD3 R4, P0, PT, R4, UR6, RZ ;  /* 0x0000000604047c10 */ /* 0x000fca000ff1e0ff */
[----:B------:R-:W-:-:S05]  /*0150*/  IMAD.X R5, RZ, RZ, UR7, P0 ;  /* 0x00000007ff057e24 */ /* 0x000fca00080e06ff */
[----:B------:R-:W2:Y:S02]  /*0160*/  LDG.E.U8 R4, desc[UR4][R4.64] ;  /* 0x0000000404047981 */ /* 0x000ea4000c1e1100 */
[----:B--2---:R-:W-:-:S13]  /*0170*/  ISETP.NE.AND P0, PT, R4, 0x1, PT ;  /* 0x000000010400780c */ /* 0x004fda0003f05270 */
[----:B------:R-:W-:Y:S05]  /*0180*/  @P0 EXIT ;  /* 0x000000000000094d */ /* 0x000fea0003800000 */
[----:B------:R-:W0:Y:S01]  /*0190*/  LDC.64 R4, c[0x0][0x3a0] ;  /* 0x0000e800ff047b82 */ /* 0x000e220000000a00 */
[----:B------:R-:W-:-:S05]  /*01a0*/  IMAD.MOV.U32 R0, RZ, RZ, 0x1 ;  /* 0x00000001ff007424 */ /* 0x000fca00078e00ff */
[----:B------:R-:W-:Y:S04]  /*01b0*/  STG.E.U8 desc[UR4][R2.64], R0 ;  /* 0x0000000002007986 */ /* 0x000fe8000c101104 */
[----:B0-----:R-:W-:Y:S01]  /*01c0*/  STG.E.U8 desc[UR4][R4.64], RZ ;  /* 0x000000ff04007986 */ /* 0x001fe2000c101104 */
[----:B------:R-:W-:Y:S05]  /*01d0*/  EXIT ;  /* 0x000000000000794d */ /* 0x000fea0003800000 */
.L_x_74:
        /* <DEDUP_REMOVED lines=10> */
.L_x_109:


//--------------------- .text._Z12delete_edgesiPiS_P10updateInfoPbS_S_S_S_S_S_S_S_S_S_S_S_ --------------------------
	.section	.text._Z12delete_edgesiPiS_P10updateInfoPbS_S_S_S_S_S_S_S_S_S_S_S_,"ax",@progbits
	.align	128
        .global         _Z12delete_edgesiPiS_P10updateInfoPbS_S_S_S_S_S_S_S_S_S_S_S_
        .type           _Z12delete_edgesiPiS_P10updateInfoPbS_S_S_S_S_S_S_S_S_S_S_S_,@function
        .size           _Z12delete_edgesiPiS_P10updateInfoPbS_S_S_S_S_S_S_S_S_S_S_S_,(.L_x_110 - _Z12delete_edgesiPiS_P10updateInfoPbS_S_S_S_S_S_S_S_S_S_S_S_)
        .other          _Z12delete_edgesiPiS_P10updateInfoPbS_S_S_S_S_S_S_S_S_S_S_S_,@"STO_CUDA_ENTRY STV_DEFAULT"
_Z12delete_edgesiPiS_P10updateInfoPbS_S_S_S_S_S_S_S_S_S_S_S_:
.text._Z12delete_edgesiPiS_P10updateInfoPbS_S_S_S_S_S_S_S_S_S_S_S_:
        /* <DEDUP_REMOVED lines=16> */
[----:B------:R-:W3:Y:S05]  /*0100*/  LDG.E R0, desc[UR4][R4.64+0x4] ;  /* 0x0000040404007981 */ /* 0x000eea000c1e1900 */
[----:B------:R-:W3:Y:S01]  /*0110*/  LDC.64 R8, c[0x0][0x3a8] ;  /* 0x0000ea00ff087b82 */ /* 0x000ee20000000a00 */
[----:B------:R-:W-:Y:S01]  /*0120*/  IMAD.MOV.U32 R3, RZ, RZ, 0x1 ;  /* 0x00000001ff037424 */ /* 0x000fe200078e00ff */
[----:B------:R-:W0:Y:S01]  /*0130*/  LDCU.64 UR8, c[0x0][0x3b0] ;  /* 0x00007600ff0877ac */ /* 0x000e220008000a00 */
[----:B--2---:R-:W-:-:S06]  /*0140*/  IMAD.WIDE R6, R2, 0x4, R6 ;  /* 0x0000000402067825 */ /* 0x004fcc00078e0206 */
[----:B------:R-:W2:Y:S01]  /*0150*/  LDG.E R7, desc[UR4][R6.64] ;  /* 0x0000000406077981 */ /* 0x000ea2000c1e1900 */
[----:B---3--:R-:W-:Y:S01]  /*0160*/  IMAD.WIDE R8, R0, 0x4, R8 ;  /* 0x0000000400087825 */ /* 0x008fe200078e0208 */
[----:B--2---:R-:W-:-:S04]  /*0170*/  ISETP.NE.AND P0, PT, R7, R0, PT ;  /* 0x000000000700720c */ /* 0x004fc80003f05270 */
[----:B------:R-:W-:-:S13]  /*0180*/  ISETP.LT.OR P0, PT, R7, RZ, P0 ;  /* 0x000000ff0700720c */ /* 0x000fda0000701670 */
[----:B------:R-:W1:Y:S01]  /*0190*/  @!P0 LDC.64 R10, c[0x0][0x3a0] ;  /* 0x0000e800ff0a8b82 */ /* 0x000e620000000a00 */
[----:B------:R-:W-:Y:S02]  /*01a0*/  @!P0 PRMT R5, R3, 0x7610, R5 ;  /* 0x0000761003058816 */ /* 0x000fe40000000005 */
[----:B-1----:R-:W-:-:S04]  /*01b0*/  @!P0 IADD3 R10, P1, PT, R2, R10, RZ ;  /* 0x0000000a020a8210 */ /* 0x002fc80007f3e0ff */
[----:B------:R-:W-:-:S05]  /*01c0*/  @!P0 LEA.HI.X.SX32 R11, R2, R11, 0x1, P1 ;  /* 0x0000000b020b8211 */ /* 0x000fca00008f0eff */
[----:B------:R1:W-:Y:S04]  /*01d0*/  @!P0 STG.E.U8 desc[UR4][R10.64], R5 ;  /* 0x000000050a008986 */ /* 0x0003e8000c101104 */
[----:B------:R-:W2:Y:S04]  /*01e0*/  LDG.E R3, desc[UR4][R8.64] ;  /* 0x0000000408037981 */ /* 0x000ea8000c1e1900 */
[----:B------:R-:W2:Y:S01]  /*01f0*/  LDG.E R12, desc[UR4][R8.64+0x4] ;  /* 0x00000404080c7981 */ /* 0x000ea2000c1e1900 */
[----:B------:R-:W-:Y:S01]  /*0200*/  BSSY.RECONVERGENT B0, `(.L_x_75) ;  /* 0x000001e000007945 */ /* 0x000fe20003800200 */
[----:B--2---:R-:W-:-:S13]  /*0210*/  ISETP.GE.AND P0, PT, R3, R12, PT ;  /* 0x0000000c0300720c */ /* 0x004fda0003f06270 */
[----:B01----:R-:W-:Y:S05]  /*0220*/  @P0 BRA `(.L_x_76) ;  /* 0x00000000006c0947 */ /* 0x003fea0003800000 */
[----:B------:R-:W0:Y:S01]  /*0230*/  LDCU.64 UR6, c[0x0][0x3b0] ;  /* 0x00007600ff0677ac */ /* 0x000e220008000a00 */
[----:B------:R-:W-:-:S03]  /*0240*/  IMAD.WIDE R4, R3, 0x4, RZ ;  /* 0x0000000403047825 */ /* 0x000fc600078e02ff */
[----:B0-----:R-:W-:-:S04]  /*0250*/  IADD3 R6, P0, PT, R4, UR6, RZ ;  /* 0x0000000604067c10 */ /* 0x001fc8000ff1e0ff */
[----:B------:R-:W-:-:S06]  /*0260*/  IADD3.X R7, PT, PT, R5, UR7, RZ, P0, !PT ;  /* 0x0000000705077c10 */ /* 0x000fcc00087fe4ff */
[----:B------:R-:W2:Y:S01]  /*0270*/  LDG.E R7, desc[UR4][R6.64] ;  /* 0x0000000406077981 */ /* 0x000ea2000c1e1900 */
[----:B------:R-:W-:Y:S01]  /*0280*/  BSSY.RELIABLE B1, `(.L_x_77) ;  /* 0x0000010000017945 */ /* 0x000fe20003800100 */
[----:B--2---:R-:W-:-:S13]  /*0290*/  ISETP.NE.AND P0, PT, R7, R2, PT ;  /* 0x000000020700720c */ /* 0x004fda0003f05270 */
[----:B------:R-:W-:Y:S05]  /*02a0*/  @!P0 BRA `(.L_x_78) ;  /* 0x0000000000348947 */ /* 0x000fea0003800000 */
[----:B------:R-:W-:Y:S01]  /*02b0*/  BSSY.RELIABLE B2, `(.L_x_78) ;  /* 0x000000c000027945 */ /* 0x000fe20003800100 */
.L_x_79:
[----:B------:R-:W-:-:S05]  /*02c0*/  VIADD R3, R3, 0x1 ;  /* 0x0000000103037836 */ /* 0x000fca0000000000 */
[----:B------:R-:W-:-:S13]  /*02d0*/  ISETP.GE.AND P0, PT, R3, R12, PT ;  /* 0x0000000c0300720c */ /* 0x000fda0003f06270 */
[----:B------:R-:W-:Y:S05]  /*02e0*/  @P0 BREAK.RELIABLE B2 ;  /* 0x0000000000020942 */ /* 0x000fea0003800100 */
[----:B------:R-:W-:Y:S05]  /*02f0*/  @P0 BREAK.RELIABLE B1 ;  /* 0x0000000000010942 */ /* 0x000fea0003800100 */
[----:B------:R-:W-:Y:S05]  /*0300*/  @P0 BRA `(.L_x_76) ;  /* 0x0000000000340947 */ /* 0x000fea0003800000 */
[----:B------:R-:W-:-:S03]  /*0310*/  IMAD.WIDE R4, R3, 0x4, RZ ;  /* 0x0000000403047825 */ /* 0x000fc600078e02ff */
[----:B------:R-:W-:-:S04]  /*0320*/  IADD3 R6, P0, PT, R4, UR8, RZ ;  /* 0x0000000804067c10 */ /* 0x000fc8000ff1e0ff */
[----:B------:R-:W-:-:S06]  /*0330*/  IADD3.X R7, PT, PT, R5, UR9, RZ, P0, !PT ;  /* 0x0000000905077c10 */ /* 0x000fcc00087fe4ff */
[----:B------:R-:W2:Y:S02]  /*0340*/  LDG.E R7, desc[UR4][R6.64] ;  /* 0x0000000406077981 */ /* 0x000ea4000c1e1900 */
[----:B--2---:R-:W-:-:S13]  /*0350*/  ISETP.NE.AND P0, PT, R7, R2, PT ;  /* 0x000000020700720c */ /* 0x004fda0003f05270 */
[----:B------:R-:W-:Y:S05]  /*0360*/  @P0 BRA `(.L_x_79) ;  /* 0xfffffffc00d40947 */ /* 0x000fea000383ffff */
[----:B------:R-:W-:Y:S05]  /*0370*/  BSYNC.RELIABLE B2 ;  /* 0x0000000000027941 */ /* 0x000fea0003800100 */
.L_x_78:
[----:B------:R-:W-:Y:S05]  /*0380*/  BSYNC.RELIABLE B1 ;  /* 0x0000000000017941 */ /* 0x000fea0003800100 */
.L_x_77:
[----:B------:R-:W0:Y:S01]  /*0390*/  LDCU.64 UR6, c[0x0][0x3b8] ;  /* 0x00007700ff0677ac */ /* 0x000e220008000a00 */
[----:B------:R-:W-:Y:S01]  /*03a0*/  IMAD.MOV.U32 R3, RZ, RZ, 0x7fffffff ;  /* 0x7fffffffff037424 */ /* 0x000fe200078e00ff */
[----:B0-----:R-:W-:-:S04]  /*03b0*/  IADD3 R4, P0, PT, R4, UR6, RZ ;  /* 0x0000000604047c10 */ /* 0x001fc8000ff1e0ff */
[----:B------:R-:W-:-:S05]  /*03c0*/  IADD3.X R5, PT, PT, R5, UR7, RZ, P0, !PT ;  /* 0x0000000705057c10 */ /* 0x000fca00087fe4ff */
[----:B------:R0:W-:Y:S04]  /*03d0*/  STG.E desc[UR4][R4.64], R3 ;  /* 0x0000000304007986 */ /* 0x0001e8000c101904 */
.L_x_76:
[----:B------:R-:W-:Y:S05]  /*03e0*/  BSYNC.RECONVERGENT B0 ;  /* 0x0000000000007941 */ /* 0x000fea0003800200 */
.L_x_75:
[----:B------:R-:W-:Y:S05]  /*03f0*/  WARPSYNC.ALL ;  /* 0x0000000000007948 */ /* 0x000fea0003800000 */
[----:B0-----:R-:W0:Y:S01]  /*0400*/  LDC.64 R4, c[0x0][0x3c0] ;  /* 0x0000f000ff047b82 */ /* 0x001e220000000a00 */
[----:B------:R-:W1:Y:S01]  /*0410*/  LDCU.64 UR8, c[0x0][0x3c8] ;  /* 0x00007900ff0877ac */ /* 0x000e620008000a00 */
[----:B0-----:R-:W-:-:S05]  /*0420*/  IMAD.WIDE R4, R2, 0x4, R4 ;  /* 0x0000000402047825 */ /* 0x001fca00078e0204 */
[----:B------:R-:W2:Y:S04]  /*0430*/  LDG.E R3, desc[UR4][R4.64] ;  /* 0x0000000404037981 */ /* 0x000ea8000c1e1900 */
[----:B------:R-:W2:Y:S01]  /*0440*/  LDG.E R8, desc[UR4][R4.64+0x4] ;  /* 0x0000040404087981 */ /* 0x000ea2000c1e1900 */
[----:B------:R-:W-:Y:S01]  /*0450*/  BSSY.RECONVERGENT B0, `(.L_x_80) ;  /* 0x000001e000007945 */ /* 0x000fe20003800200 */
[----:B--2---:R-:W-:-:S13]  /*0460*/  ISETP.GE.AND P0, PT, R3, R8, PT ;  /* 0x000000080300720c */ /* 0x004fda0003f06270 */
[----:B-1----:R-:W-:Y:S05]  /*0470*/  @P0 BRA `(.L_x_81) ;  /* 0x00000000006c0947 */ /* 0x002fea0003800000 */
        /* <DEDUP_REMOVED lines=9> */
.L_x_84:
        /* <DEDUP_REMOVED lines=12> */
.L_x_83:
[----:B------:R-:W-:Y:S05]  /*05d0*/  BSYNC.RELIABLE B1 ;  /* 0x0000000000017941 */ /* 0x000fea0003800100 */
.L_x_82:
[----:B------:R-:W0:Y:S01]  /*05e0*/  LDCU.64 UR6, c[0x0][0x3d0] ;  /* 0x00007a00ff0677ac */ /* 0x000e220008000a00 */
[----:B------:R-:W-:Y:S01]  /*05f0*/  IMAD.MOV.U32 R3, RZ, RZ, 0x7fffffff ;  /* 0x7fffffffff037424 */ /* 0x000fe200078e00ff */
[----:B0-----:R-:W-:-:S04]  /*0600*/  IADD3 R4, P0, PT, R4, UR6, RZ ;  /* 0x0000000604047c10 */ /* 0x001fc8000ff1e0ff */
[----:B------:R-:W-:-:S05]  /*0610*/  IADD3.X R5, PT, PT, R5, UR7, RZ, P0, !PT ;  /* 0x0000000705057c10 */ /* 0x000fca00087fe4ff */
[----:B------:R0:W-:Y:S04]  /*0620*/  STG.E desc[UR4][R4.64], R3 ;  /* 0x0000000304007986 */ /* 0x0001e8000c101904 */
.L_x_81:
[----:B------:R-:W-:Y:S05]  /*0630*/  BSYNC.RECONVERGENT B0 ;  /* 0x0000000000007941 */ /* 0x000fea0003800200 */
.L_x_80:
        /* <DEDUP_REMOVED lines=18> */
.L_x_89:
        /* <DEDUP_REMOVED lines=12> */
.L_x_88:
[----:B------:R-:W-:Y:S05]  /*0820*/  BSYNC.RELIABLE B1 ;  /* 0x0000000000017941 */ /* 0x000fea0003800100 */
.L_x_87:
[----:B------:R-:W0:Y:S01]  /*0830*/  LDCU.64 UR6, c[0x0][0x3e8] ;  /* 0x00007d00ff0677ac */ /* 0x000e220008000a00 */
[----:B------:R-:W-:Y:S01]  /*0840*/  IMAD.MOV.U32 R3, RZ, RZ, 0x7fffffff ;  /* 0x7fffffffff037424 */ /* 0x000fe200078e00ff */
[----:B0-----:R-:W-:-:S04]  /*0850*/  IADD3 R4, P0, PT, R4, UR6, RZ ;  /* 0x0000000604047c10 */ /* 0x001fc8000ff1e0ff */
[----:B------:R-:W-:-:S05]  /*0860*/  IADD3.X R5, PT, PT, R5, UR7, RZ, P0, !PT ;  /* 0x0000000705057c10 */ /* 0x000fca00087fe4ff */
[----:B------:R0:W-:Y:S04]  /*0870*/  STG.E desc[UR4][R4.64], R3 ;  /* 0x0000000304007986 */ /* 0x0001e8000c101904 */
.L_x_86:
[----:B------:R-:W-:Y:S05]  /*0880*/  BSYNC.RECONVERGENT B0 ;  /* 0x0000000000007941 */ /* 0x000fea0003800200 */
.L_x_85:
[----:B------:R-:W-:Y:S05]  /*0890*/  WARPSYNC.ALL ;  /* 0x0000000000007948 */ /* 0x000fea0003800000 */
[----:B0-----:R-:W0:Y:S02]  /*08a0*/  LDC.64 R4, c[0x0][0x3f0] ;  /* 0x0000fc00ff047b82 */ /* 0x001e240000000a00 */
[----:B0-----:R-:W-:-:S05]  /*08b0*/  IMAD.WIDE R2, R2, 0x4, R4 ;  /* 0x0000000402027825 */ /* 0x001fca00078e0204 */
[----:B------:R-:W2:Y:S04]  /*08c0*/  LDG.E R4, desc[UR4][R2.64] ;  /* 0x0000000402047981 */ /* 0x000ea8000c1e1900 */
[----:B------:R-:W2:Y:S02]  /*08d0*/  LDG.E R7, desc[UR4][R2.64+0x4] ;  /* 0x0000040402077981 */ /* 0x000ea4000c1e1900 */
[----:B--2---:R-:W-:-:S13]  /*08e0*/  ISETP.GE.AND P0, PT, R4, R7, PT ;  /* 0x000000070400720c */ /* 0x004fda0003f06270 */
[----:B------:R-:W-:Y:S05]  /*08f0*/  @P0 EXIT ;  /* 0x000000000000094d */ /* 0x000fea0003800000 */
[----:B------:R-:W0:Y:S01]  /*0900*/  LDCU.64 UR6, c[0x0][0x3f8] ;  /* 0x00007f00ff0677ac */ /* 0x000e220008000a00 */
[----:B------:R-:W-:Y:S01]  /*0910*/  IMAD.MOV.U32 R6, RZ, RZ, R4 ;  /* 0x000000ffff067224 */ /* 0x000fe200078e0004 */
[----:B------:R-:W1:Y:S03]  /*0920*/  LDCU.64 UR8, c[0x0][0x3f8] ;  /* 0x00007f00ff0877ac */ /* 0x000e660008000a00 */
[----:B------:R-:W-:-:S03]  /*0930*/  IMAD.WIDE R2, R6, 0x4, RZ ;  /* 0x0000000406027825 */ /* 0x000fc600078e02ff */
[----:B0-----:R-:W-:-:S04]  /*0940*/  IADD3 R4, P0, PT, R2, UR6, RZ ;  /* 0x0000000602047c10 */ /* 0x001fc8000ff1e0ff */
[----:B------:R-:W-:-:S06]  /*0950*/  IADD3.X R5, PT, PT, R3, UR7, RZ, P0, !PT ;  /* 0x0000000703057c10 */ /* 0x000fcc00087fe4ff */
[----:B------:R-:W2:Y:S01]  /*0960*/  LDG.E R5, desc[UR4][R4.64] ;  /* 0x0000000404057981 */ /* 0x000ea2000c1e1900 */
[----:B------:R-:W-:Y:S01]  /*0970*/  BSSY.RECONVERGENT B0, `(.L_x_90) ;  /* 0x000000e000007945 */ /* 0x000fe20003800200 */
[----:B--2---:R-:W-:-:S13]  /*0980*/  ISETP.NE.AND P0, PT, R5, R0, PT ;  /* 0x000000000500720c */ /* 0x004fda0003f05270 */
[----:B-1----:R-:W-:Y:S05]  /*0990*/  @!P0 BRA `(.L_x_91) ;  /* 0x00000000002c8947 */ /* 0x002fea0003800000 */
[----:B------:R-:W-:Y:S01]  /*09a0*/  BSSY.RECONVERGENT B1, `(.L_x_91) ;  /* 0x000000a000017945 */ /* 0x000fe20003800200 */
.L_x_92:
[----:B------:R-:W-:-:S05]  /*09b0*/  VIADD R6, R6, 0x1 ;  /* 0x0000000106067836 */ /* 0x000fca0000000000 */
[----:B------:R-:W-:-:S13]  /*09c0*/  ISETP.GE.AND P0, PT, R6, R7, PT ;  /* 0x000000070600720c */ /* 0x000fda0003f06270 */
[----:B------:R-:W-:Y:S05]  /*09d0*/  @P0 EXIT ;  /* 0x000000000000094d */ /* 0x000fea0003800000 */
[----:B------:R-:W-:-:S03]  /*09e0*/  IMAD.WIDE R2, R6, 0x4, RZ ;  /* 0x0000000406027825 */ /* 0x000fc600078e02ff */
[----:B------:R-:W-:-:S04]  /*09f0*/  IADD3 R4, P0, PT, R2, UR8, RZ ;  /* 0x0000000802047c10 */ /* 0x000fc8000ff1e0ff */
[----:B------:R-:W-:-:S06]  /*0a00*/  IADD3.X R5, PT, PT, R3, UR9, RZ, P0, !PT ;  /* 0x0000000903057c10 */ /* 0x000fcc00087fe4ff */
[----:B------:R-:W2:Y:S02]  /*0a10*/  LDG.E R5, desc[UR4][R4.64] ;  /* 0x0000000404057981 */ /* 0x000ea4000c1e1900 */
[----:B--2---:R-:W-:-:S13]  /*0a20*/  ISETP.NE.AND P0, PT, R5, R0, PT ;  /* 0x000000000500720c */ /* 0x004fda0003f05270 */
[----:B------:R-:W-:Y:S05]  /*0a30*/  @P0 BRA `(.L_x_92) ;  /* 0xfffffffc00dc0947 */ /* 0x000fea000383ffff */
[----:B------:R-:W-:Y:S05]  /*0a40*/  BSYNC.RECONVERGENT B1 ;  /* 0x0000000000017941 */ /* 0x000fea0003800200 */
.L_x_91:
[----:B------:R-:W-:Y:S05]  /*0a50*/  BSYNC.RECONVERGENT B0 ;  /* 0x0000000000007941 */ /* 0x000fea0003800200 */
.L_x_90:
[----:B------:R-:W0:Y:S01]  /*0a60*/  LDCU.64 UR6, c[0x0][0x400] ;  /* 0x00008000ff0677ac */ /* 0x000e220008000a00 */
[----:B------:R-:W-:Y:S01]  /*0a70*/  IMAD.MOV.U32 R5, RZ, RZ, 0x7fffffff ;  /* 0x7fffffffff057424 */ /* 0x000fe200078e00ff */
[----:B0-----:R-:W-:-:S04]  /*0a80*/  IADD3 R2, P0, PT, R2, UR6, RZ ;  /* 0x0000000602027c10 */ /* 0x001fc8000ff1e0ff */
[----:B------:R-:W-:-:S05]  /*0a90*/  IADD3.X R3, PT, PT, R3, UR7, RZ, P0, !PT ;  /* 0x0000000703037c10 */ /* 0x000fca00087fe4ff */
[----:B------:R-:W-:Y:S01]  /*0aa0*/  STG.E desc[UR4][R2.64], R5 ;  /* 0x0000000502007986 */ /* 0x000fe2000c101904 */
[----:B------:R-:W-:Y:S05]  /*0ab0*/  EXIT ;  /* 0x000000000000794d */ /* 0x000fea0003800000 */
.L_x_93:
        /* <DEDUP_REMOVED lines=12> */
.L_x_110:


//--------------------- .text._Z11sssp_kernelPiS_S_S_S_S_iPbS0_S0_ --------------------------
	.section	.text._Z11sssp_kernelPiS_S_S_S_S_iPbS0_S0_,"ax",@progbits
	.align	128
        .global         _Z11sssp_kernelPiS_S_S_S_S_iPbS0_S0_
        .type           _Z11sssp_kernelPiS_S_S_S_S_iPbS0_S0_,@function
        .size           _Z11sssp_kernelPiS_S_S_S_S_iPbS0_S0_,(.L_x_111 - _Z11sssp_kernelPiS_S_S_S_S_iPbS0_S0_)
        .other          _Z11sssp_kernelPiS_S_S_S_S_iPbS0_S0_,@"STO_CUDA_ENTRY STV_DEFAULT"
_Z11sssp_kernelPiS_S_S_S_S_iPbS0_S0_:
.text._Z11sssp_kernelPiS_S_S_S_S_iPbS0_S0_:
        /* <DEDUP_REMOVED lines=23> */
[----:B------:R-:W2:Y:S02]  /*0170*/  LDG.E R6, desc[UR4][R2.64+0x4] ;  /* 0x0000040402067981 */ /* 0x000ea4000c1e1900 */
[----:B--2---:R-:W-:-:S13]  /*0180*/  ISETP.GE.AND P0, PT, R5, R6, PT ;  /* 0x000000060500720c */ /* 0x004fda0003f06270 */
[----:B------:R-:W-:Y:S05]  /*0190*/  @P0 EXIT ;  /* 0x000000000000094d */ /* 0x000fea0003800000 */
.L_x_96:
[----:B------:R-:W0:Y:S08]  /*01a0*/  LDC.64 R12, c[0x0][0x390] ;  /* 0x0000e400ff0c7b82 */ /* 0x000e300000000a00 */
[----:B------:R-:W1:Y:S08]  /*01b0*/  LDC.64 R8, c[0x0][0x388] ;  /* 0x0000e200ff087b82 */ /* 0x000e700000000a00 */
[----:B------:R-:W2:Y:S01]  /*01c0*/  LDC.64 R6, c[0x0][0x3a8] ;  /* 0x0000ea00ff067b82 */ /* 0x000ea20000000a00 */
[----:B0-----:R-:W-:-:S06]  /*01d0*/  IMAD.WIDE R12, R5, 0x4, R12 ;  /* 0x00000004050c7825 */ /* 0x001fcc00078e020c */
[----:B------:R-:W3:Y:S01]  /*01e0*/  LDG.E R13, desc[UR4][R12.64] ;  /* 0x000000040c0d7981 */ /* 0x000ee2000c1e1900 */
[----:B-1----:R-:W-:-:S05]  /*01f0*/  IMAD.WIDE R8, R5, 0x4, R8 ;  /* 0x0000000405087825 */ /* 0x002fca00078e0208 */
[----:B------:R-:W2:Y:S01]  /*0200*/  LDG.E R11, desc[UR4][R8.64] ;  /* 0x00000004080b7981 */ /* 0x000ea2000c1e1900 */
[----:B------:R-:W-:Y:S01]  /*0210*/  BSSY B0, `(.L_x_94) ;  /* 0x0000009000007945 */ /* 0x000fe20003800000 */
[----:B------:R-:W-:Y:S01]  /*0220*/  IMAD.MOV.U32 R17, RZ, RZ, 0x1 ;  /* 0x00000001ff117424 */ /* 0x000fe200078e00ff */
[----:B---3--:R-:W-:Y:S01]  /*0230*/  IADD3 R15, PT, PT, R4, R13, RZ ;  /* 0x0000000d040f7210 */ /* 0x008fe20007ffe0ff */
[----:B--2--5:R-:W-:-:S07]  /*0240*/  IMAD.WIDE R6, R11, 0x4, R6 ;  /* 0x000000040b067825 */ /* 0x024fce00078e0206 */
.L_x_95:
[----:B------:R-:W-:Y:S01]  /*0250*/  IMAD.MOV.U32 R16, RZ, RZ, RZ ;  /* 0x000000ffff107224 */ /* 0x000fe200078e00ff */
[----:B------:R-:W-:Y:S05]  /*0260*/  YIELD ;  /* 0x0000000000007946 */ /* 0x000fea0003800000 */
[----:B------:R-:W2:Y:S02]  /*0270*/  ATOMG.E.CAS.STRONG.GPU PT, R8, [R6], R16, R17 ;  /* 0x00000010060873a9 */ /* 0x000ea400001ee111 */
[----:B--2---:R-:W-:-:S13]  /*0280*/  ISETP.NE.AND P0, PT, R8, RZ, PT ;  /* 0x000000ff0800720c */ /* 0x004fda0003f05270 */
[----:B------:R-:W-:Y:S05]  /*0290*/  @P0 BRA `(.L_x_95) ;  /* 0xfffffffc00ec0947 */ /* 0x000fea000383ffff */
[----:B------:R-:W-:Y:S05]  /*02a0*/  BSYNC B0 ;  /* 0x0000000000007941 */ /* 0x000fea0003800000 */
.L_x_94:
        /* <DEDUP_REMOVED lines=9> */
[----:B------:R-:W-:-:S02]  /*0340*/  HFMA2 R18, -RZ, RZ, 0, 5.9604644775390625e-08 ;  /* 0x00000001ff127431 */ /* 0x000fc400000001ff */
[C---:B--2---:R-:W-:Y:S01]  /*0350*/  @!P0 IMAD.WIDE R16, R11.reuse, 0x4, R16 ;  /* 0x000000040b108825 */ /* 0x044fe200078e0210 */
[----:B------:R-:W-:-:S04]  /*0360*/  @!P0 LEA.HI.X.SX32 R11, R11, R19, 0x1, P1 ;  /* 0x000000130b0b8211 */ /* 0x000fc800008f0eff */
[----:B------:R1:W-:Y:S04]  /*0370*/  @!P0 STG.E desc[UR4][R16.64], R0 ;  /* 0x0000000010008986 */ /* 0x0003e8000c101904 */
[----:B------:R1:W-:Y:S04]  /*0380*/  @!P0 STG.E.U8 desc[UR4][R10.64], R18 ;  /* 0x000000120a008986 */ /* 0x0003e8000c101104 */
[----:B---3--:R1:W-:Y:S04]  /*0390*/  @!P0 STG.E.U8 desc[UR4][R12.64], RZ ;  /* 0x000000ff0c008986 */ /* 0x0083e8000c101104 */
[----:B------:R1:W5:Y:S04]  /*03a0*/  ATOMG.E.EXCH.STRONG.GPU PT, RZ, desc[UR4][R6.64], RZ ;  /* 0x800000ff06ff79a8 */ /* 0x000368000c1ef104 */
[----:B------:R-:W2:Y:S01]  /*03b0*/  LDG.E R14, desc[UR4][R2.64+0x4] ;  /* 0x00000404020e7981 */ /* 0x000ea2000c1e1900 */
[----:B------:R-:W-:-:S05]  /*03c0*/  VIADD R5, R5, 0x1 ;  /* 0x0000000105057836 */ /* 0x000fca0000000000 */
[----:B--2---:R-:W-:-:S13]  /*03d0*/  ISETP.GE.AND P0, PT, R5, R14, PT ;  /* 0x0000000e0500720c */ /* 0x004fda0003f06270 */
[----:B-1----:R-:W-:Y:S05]  /*03e0*/  @!P0 BRA `(.L_x_96) ;  /* 0xfffffffc006c8947 */ /* 0x002fea000383ffff */
[----:B------:R-:W-:Y:S05]  /*03f0*/  EXIT ;  /* 0x000000000000794d */ /* 0x000fea0003800000 */
.L_x_97:
        /* <DEDUP_REMOVED lines=16> */
.L_x_111:


//--------------------- .text._Z4copyIiEvPT_S1_i  --------------------------
	.section	.text._Z4copyIiEvPT_S1_i,"ax",@progbits
	.align	128
        .global         _Z4copyIiEvPT_S1_i
        .type           _Z4copyIiEvPT_S1_i,@function
        .size           _Z4copyIiEvPT_S1_i,(.L_x_112 - _Z4copyIiEvPT_S1_i)
        .other          _Z4copyIiEvPT_S1_i,@"STO_CUDA_ENTRY STV_DEFAULT"
_Z4copyIiEvPT_S1_i:
.text._Z4copyIiEvPT_S1_i:
        /* <DEDUP_REMOVED lines=9> */
[----:B------:R-:W1:Y:S07]  /*0090*/  LDCU.64 UR4, c[0x0][0x358] ;  /* 0x00006b00ff0477ac */ /* 0x000e6e0008000a00 */
[----:B------:R-:W2:Y:S01]  /*00a0*/  LDC.64 R4, c[0x0][0x380] ;  /* 0x0000e000ff047b82 */ /* 0x000ea20000000a00 */
[----:B0-----:R-:W-:-:S06]  /*00b0*/  IMAD.WIDE.U32 R2, R7, 0x4, R2 ;  /* 0x0000000407027825 */ /* 0x001fcc00078e0002 */
[----:B-1----:R-:W3:Y:S01]  /*00c0*/  LDG.E R3, desc[UR4][R2.64] ;  /* 0x0000000402037981 */ /* 0x002ee2000c1e1900 */
[----:B--2---:R-:W-:-:S05]  /*00d0*/  IMAD.WIDE.U32 R4, R7, 0x4, R4 ;  /* 0x0000000407047825 */ /* 0x004fca00078e0004 */
[----:B---3--:R-:W-:Y:S01]  /*00e0*/  STG.E desc[UR4][R4.64], R3 ;  /* 0x0000000304007986 */ /* 0x008fe2000c101904 */
[----:B------:R-:W-:Y:S05]  /*00f0*/  EXIT ;  /* 0x000000000000794d */ /* 0x000fea0003800000 */
.L_x_98:
        /* <DEDUP_REMOVED lines=16> */
.L_x_112:


//--------------------- .text._Z11init_kernelIiEvPT_S0_i --------------------------
	.section	.text._Z11init_kernelIiEvPT_S0_i,"ax",@progbits
	.align	128
        .global         _Z11init_kernelIiEvPT_S0_i
        .type           _Z11init_kernelIiEvPT_S0_i,@function
        .size           _Z11init_kernelIiEvPT_S0_i,(.L_x_113 - _Z11init_kernelIiEvPT_S0_i)
        .other          _Z11init_kernelIiEvPT_S0_i,@"STO_CUDA_ENTRY STV_DEFAULT"
_Z11init_kernelIiEvPT_S0_i:
.text._Z11init_kernelIiEvPT_S0_i:
        /* <DEDUP_REMOVED lines=10> */
[----:B------:R-:W1:Y:S01]  /*00a0*/  LDC R7, c[0x0][0x388] ;  /* 0x0000e200ff077b82 */ /* 0x000e620000000800 */
[----:B0-----:R-:W-:-:S05]  /*00b0*/  IMAD.WIDE.U32 R2, R5, 0x4, R2 ;  /* 0x0000000405027825 */ /* 0x001fca00078e0002 */
[----:B-1----:R-:W-:Y:S01]  /*00c0*/  STG.E desc[UR4][R2.64], R7 ;  /* 0x0000000702007986 */ /* 0x002fe2000c101904 */
[----:B------:R-:W-:Y:S05]  /*00d0*/  EXIT ;  /* 0x000000000000794d */ /* 0x000fea0003800000 */
.L_x_99:
        /* <DEDUP_REMOVED lines=10> */
.L_x_113:


//--------------------- .text._Z11init_kernelIbEvPT_S0_i --------------------------
	.section	.text._Z11init_kernelIbEvPT_S0_i,"ax",@progbits
	.align	128
        .global         _Z11init_kernelIbEvPT_S0_i
        .type           _Z11init_kernelIbEvPT_S0_i,@function
        .size           _Z11init_kernelIbEvPT_S0_i,(.L_x_114 - _Z11init_kernelIbEvPT_S0_i)
        .other          _Z11init_kernelIbEvPT_S0_i,@"STO_CUDA_ENTRY STV_DEFAULT"
_Z11init_kernelIbEvPT_S0_i:
.text._Z11init_kernelIbEvPT_S0_i:
        /* <DEDUP_REMOVED lines=8> */
[----:B------:R-:W0:Y:S01]  /*0080*/  LDC.U8 R0, c[0x0][0x388] ;  /* 0x0000e200ff007b82 */ /* 0x000e220000000000 */
[----:B------:R-:W1:Y:S01]  /*0090*/  LDCU.64 UR6, c[0x0][0x380] ;  /* 0x00007000ff0677ac */ /* 0x000e620008000a00 */
[----:B------:R-:W2:Y:S01]  /*00a0*/  LDCU.64 UR4, c[0x0][0x358] ;  /* 0x00006b00ff0477ac */ /* 0x000ea20008000a00 */
[----:B-1----:R-:W-:Y:S02]  /*00b0*/  IADD3 R2, P0, PT, R2, UR6, RZ ;  /* 0x0000000602027c10 */ /* 0x002fe4000ff1e0ff */
[----:B0-----:R-:W-:-:S03]  /*00c0*/  PRMT R0, R0, 0x8880, RZ ;  /* 0x0000888000007816 */ /* 0x001fc600000000ff */
[----:B------:R-:W-:Y:S01]  /*00d0*/  IMAD.X R3, RZ, RZ, UR7, P0 ;  /* 0x00000007ff037e24 */ /* 0x000fe200080e06ff */
[----:B------:R-:W-:-:S05]  /*00e0*/  PRMT R5, R0, 0x7710, RZ ;  /* 0x0000771000057816 */ /* 0x000fca00000000ff */
[----:B--2---:R-:W-:Y:S01]  /*00f0*/  STG.E.U8 desc[UR4][R2.64], R5 ;  /* 0x0000000502007986 */ /* 0x004fe2000c101104 */
[----:B------:R-:W-:Y:S05]  /*0100*/  EXIT ;  /* 0x000000000000794d */ /* 0x000fea0003800000 */
.L_x_100:
        /* <DEDUP_REMOVED lines=15> */
.L_x_114:


//--------------------- .nv.shared.reserved.0     --------------------------
	.section	.nv.shared.reserved.0,"aw",@nobits
	.weak		__nv_reservedSMEM_offset_0_alias
	.size		__nv_reservedSMEM_offset_0_alias, 0, 64
	.other		__nv_reservedSMEM_offset_0_alias,@"STO_CUDA_RESERVED_SHARED STV_DEFAULT"
__nv_reservedSMEM_offset_0_alias:
	.zero		0
	.zero		64


//--------------------- .nv.constant0._Z15push_and_updatePiS_S_S_S_S_S_S_S_iPbS0_ --------------------------
	.section	.nv.constant0._Z15push_and_updatePiS_S_S_S_S_S_S_S_iPbS0_,"a",@progbits
	.sectionflags	@""
	.align	4
.nv.constant0._Z15push_and_updatePiS_S_S_S_S_S_S_S_iPbS0_:
	.zero		992


//--------------------- .nv.constant0._Z17add_edges_diffcsriPiS_P10updateInfoPbS_S_S_S_S_S_ --------------------------
	.section	.nv.constant0._Z17add_edges_diffcsriPiS_P10updateInfoPbS_S_S_S_S_S_,"a",@progbits
	.sectionflags	@""
	.align	4
.nv.constant0._Z17add_edges_diffcsriPiS_P10updateInfoPbS_S_S_S_S_S_:
	.zero		984


//--------------------- .nv.constant0._Z18copy_edges_diffcsriPiS_S_S_S_S_S_S_S_S_S_S_ --------------------------
	.section	.nv.constant0._Z18copy_edges_diffcsriPiS_S_S_S_S_S_S_S_S_S_S_,"a",@progbits
	.sectionflags	@""
	.align	4
.nv.constant0._Z18copy_edges_diffcsriPiS_S_S_S_S_S_S_S_S_S_S_:
	.zero		1000


//--------------------- .nv.constant0._Z10prefix_sumiiPiS_S_S_ --------------------------
	.section	.nv.constant0._Z10prefix_sumiiPiS_S_S_,"a",@progbits
	.sectionflags	@""
	.align	4
.nv.constant0._Z10prefix_sumiiPiS_S_S_:
	.zero		936


//--------------------- .nv.constant0._Z20add_diff_edge_countsiPiS_S_S_S_S_S_S_ --------------------------
	.section	.nv.constant0._Z20add_diff_edge_countsiPiS_S_S_S_S_S_S_,"a",@progbits
	.sectionflags	@""
	.align	4
.nv.constant0._Z20add_diff_edge_countsiPiS_S_S_S_S_S_S_:
	.zero		968


//--------------------- .nv.constant0._Z13add_edges_csriPiS_P10updateInfoPbS_S_S_S_S_S_S_S_ --------------------------
	.section	.nv.constant0._Z13add_edges_csriPiS_P10updateInfoPbS_S_S_S_S_S_S_S_,"a",@progbits
	.sectionflags	@""
	.align	4
.nv.constant0._Z13add_edges_csriPiS_P10updateInfoPbS_S_S_S_S_S_S_S_:
	.zero		1000


//--------------------- .nv.constant0._Z16fetch_and_updatePiS_S_S_S_S_S_S_iPbS0_ --------------------------
	.section	.nv.constant0._Z16fetch_and_updatePiS_S_S_S_S_S_S_iPbS0_,"a",@progbits
	.sectionflags	@""
	.align	4
.nv.constant0._Z16fetch_and_updatePiS_S_S_S_S_S_S_iPbS0_:
	.zero		984


//--------------------- .nv.constant0._Z18mark_not_reachablePiS_iPb --------------------------
	.section	.nv.constant0._Z18mark_not_reachablePiS_iPb,"a",@progbits
	.sectionflags	@""
	.align	4
.nv.constant0._Z18mark_not_reachablePiS_iPb:
	.zero		928


//--------------------- .nv.constant0._Z16mark_descendantsPiS_PbiS0_ --------------------------
	.section	.nv.constant0._Z16mark_descendantsPiS_PbiS0_,"a",@progbits
	.sectionflags	@""
	.align	4
.nv.constant0._Z16mark_descendantsPiS_PbiS0_:
	.zero		936


//--------------------- .nv.constant0._Z12delete_edgesiPiS_P10updateInfoPbS_S_S_S_S_S_S_S_S_S_S_S_ --------------------------
	.section	.nv.constant0._Z12delete_edgesiPiS_P10updateInfoPbS_S_S_S_S_S_S_S_S_S_S_S_,"a",@progbits
	.sectionflags	@""
	.align	4
.nv.constant0._Z12delete_edgesiPiS_P10updateInfoPbS_S_S_S_S_S_S_S_S_S_S_S_:
	.zero		1032


//--------------------- .nv.constant0._Z11sssp_kernelPiS_S_S_S_S_iPbS0_S0_ --------------------------
	.section	.nv.constant0._Z11sssp_kernelPiS_S_S_S_S_iPbS0_S0_,"a",@progbits
	.sectionflags	@""
	.align	4
.nv.constant0._Z11sssp_kernelPiS_S_S_S_S_iPbS0_S0_:
	.zero		976


//--------------------- .nv.constant0._Z4copyIiEvPT_S1_i --------------------------
	.section	.nv.constant0._Z4copyIiEvPT_S1_i,"a",@progbits
	.sectionflags	@""
	.align	4
.nv.constant0._Z4copyIiEvPT_S1_i:
	.zero		916


//--------------------- .nv.constant0._Z11init_kernelIiEvPT_S0_i --------------------------
	.section	.nv.constant0._Z11init_kernelIiEvPT_S0_i,"a",@progbits
	.sectionflags	@""
	.align	4
.nv.constant0._Z11init_kernelIiEvPT_S0_i:
	.zero		912


//--------------------- .nv.constant0._Z11init_kernelIbEvPT_S0_i --------------------------
	.section	.nv.constant0._Z11init_kernelIbEvPT_S0_i,"a",@progbits
	.sectionflags	@""
	.align	4
.nv.constant0._Z11init_kernelIbEvPT_S0_i:
	.zero		912


//--------------------- SYMBOLS --------------------------

	.type		.nv.reservedSmem.offset0,@object
	.size		.nv.reservedSmem.offset0,0x4
